//
// Generated by NVIDIA NVVM Compiler
//
// Compiler Build ID: CL-36424714
// Cuda compilation tools, release 13.0, V13.0.88
// Based on NVVM 20.0.0
//

.version 9.0
.target sm_100
.address_size 64

	// .globl	my_kernel_kernel0
// _ZZ17my_kernel_kernel0E18PaddedInput_shared has been demoted
// _ZZ17my_kernel_kernel0E18placeholder_shared has been demoted

.visible .entry my_kernel_kernel0(
	.param .u64 .ptr .align 1 my_kernel_kernel0_param_0,
	.param .u64 .ptr .align 1 my_kernel_kernel0_param_1,
	.param .u64 .ptr .align 1 my_kernel_kernel0_param_2,
	.param .u64 .ptr .align 1 my_kernel_kernel0_param_3,
	.param .u64 .ptr .align 1 my_kernel_kernel0_param_4
)
{
	.reg .pred 	%p<6>;
	.reg .b16 	%rs<233>;
	.reg .b32 	%r<257>;
	.reg .b32 	%f<279>;
	.reg .b64 	%rd<69>;
	// demoted variable
	.shared .align 4 .b8 _ZZ17my_kernel_kernel0E18PaddedInput_shared[1536];
	// demoted variable
	.shared .align 4 .b8 _ZZ17my_kernel_kernel0E18placeholder_shared[384];
	ld.param.u64 	%rd6, [my_kernel_kernel0_param_0];
	ld.param.u64 	%rd7, [my_kernel_kernel0_param_1];
	cvta.to.global.u64 	%rd1, %rd7;
	cvta.to.global.u64 	%rd2, %rd6;
	mov.u32 	%r1, %tid.x;
	mul.lo.s32 	%r85, %r1, 10;
	cvt.u16.u32 	%rs1, %r85;
	mul.hi.u16 	%rs2, %rs1, 10923;
	shr.u16 	%rs3, %rs2, 3;
	mul.wide.u16 	%r86, %rs3, 7680;
	mov.u32 	%r87, %ctaid.x;
	mul.hi.u32 	%r88, %r87, 1717986919;
	shr.u32 	%r2, %r88, 3;
	mul.lo.s32 	%r89, %r2, 3840;
	mul.lo.s16 	%rs4, %rs3, 48;
	sub.s16 	%rs5, %rs1, %rs4;
	mul.lo.s16 	%rs6, %rs5, 43;
	shr.u16 	%rs7, %rs6, 9;
	mul.wide.u16 	%r90, %rs7, 960;
	shr.u16 	%rs8, %rs2, 1;
	mul.lo.s16 	%rs9, %rs8, 12;
	sub.s16 	%rs10, %rs1, %rs9;
	cvt.u32.u16 	%r91, %rs10;
	mov.u32 	%r92, _ZZ17my_kernel_kernel0E18PaddedInput_shared;
	mad.lo.s32 	%r3, %r1, 40, %r92;
	or.b32  	%r93, %r85, 1;
	cvt.u16.u32 	%rs11, %r93;
	mul.hi.u16 	%rs12, %rs11, 10923;
	shr.u16 	%rs13, %rs12, 3;
	mul.wide.u16 	%r94, %rs13, 7680;
	mul.lo.s16 	%rs14, %rs13, 48;
	sub.s16 	%rs15, %rs11, %rs14;
	mul.lo.s16 	%rs16, %rs15, 43;
	shr.u16 	%rs17, %rs16, 9;
	mul.wide.u16 	%r95, %rs17, 960;
	add.s32 	%r96, %r85, 2;
	cvt.u16.u32 	%rs18, %r96;
	mul.hi.u16 	%rs19, %rs18, 10923;
	shr.u16 	%rs20, %rs19, 3;
	mul.wide.u16 	%r97, %rs20, 7680;
	mul.lo.s16 	%rs21, %rs20, 48;
	sub.s16 	%rs22, %rs18, %rs21;
	mul.lo.s16 	%rs23, %rs22, 43;
	shr.u16 	%rs24, %rs23, 9;
	mul.wide.u16 	%r98, %rs24, 960;
	shr.u16 	%rs25, %rs19, 1;
	mul.lo.s16 	%rs26, %rs25, 12;
	sub.s16 	%rs27, %rs18, %rs26;
	cvt.u32.u16 	%r99, %rs27;
	add.s32 	%r100, %r85, 3;
	cvt.u16.u32 	%rs28, %r100;
	mul.hi.u16 	%rs29, %rs28, 10923;
	shr.u16 	%rs30, %rs29, 3;
	mul.wide.u16 	%r101, %rs30, 7680;
	mul.lo.s16 	%rs31, %rs30, 48;
	sub.s16 	%rs32, %rs28, %rs31;
	mul.lo.s16 	%rs33, %rs32, 43;
	shr.u16 	%rs34, %rs33, 9;
	mul.wide.u16 	%r102, %rs34, 960;
	add.s32 	%r103, %r85, 4;
	cvt.u16.u32 	%rs35, %r103;
	mul.hi.u16 	%rs36, %rs35, 10923;
	shr.u16 	%rs37, %rs36, 3;
	mul.wide.u16 	%r104, %rs37, 7680;
	mul.lo.s16 	%rs38, %rs37, 48;
	sub.s16 	%rs39, %rs35, %rs38;
	mul.lo.s16 	%rs40, %rs39, 43;
	shr.u16 	%rs41, %rs40, 9;
	mul.wide.u16 	%r105, %rs41, 960;
	shr.u16 	%rs42, %rs36, 1;
	mul.lo.s16 	%rs43, %rs42, 12;
	sub.s16 	%rs44, %rs35, %rs43;
	cvt.u32.u16 	%r106, %rs44;
	add.s16 	%rs45, %rs1, 5;
	mul.hi.u16 	%rs46, %rs45, 10923;
	shr.u16 	%rs47, %rs46, 3;
	mul.wide.u16 	%r107, %rs47, 7680;
	mul.lo.s16 	%rs48, %rs47, 48;
	sub.s16 	%rs49, %rs45, %rs48;
	mul.lo.s16 	%rs50, %rs49, 43;
	shr.u16 	%rs51, %rs50, 9;
	mul.wide.u16 	%r108, %rs51, 960;
	add.s16 	%rs52, %rs1, 6;
	mul.hi.u16 	%rs53, %rs52, 10923;
	shr.u16 	%rs54, %rs53, 3;
	mul.wide.u16 	%r109, %rs54, 7680;
	mul.lo.s16 	%rs55, %rs54, 48;
	sub.s16 	%rs56, %rs52, %rs55;
	mul.lo.s16 	%rs57, %rs56, 43;
	shr.u16 	%rs58, %rs57, 9;
	mul.wide.u16 	%r110, %rs58, 960;
	shr.u16 	%rs59, %rs53, 1;
	mul.lo.s16 	%rs60, %rs59, 12;
	sub.s16 	%rs61, %rs52, %rs60;
	cvt.u32.u16 	%r111, %rs61;
	add.s16 	%rs62, %rs1, 7;
	mul.hi.u16 	%rs63, %rs62, 10923;
	shr.u16 	%rs64, %rs63, 3;
	mul.wide.u16 	%r112, %rs64, 7680;
	mul.lo.s16 	%rs65, %rs64, 48;
	sub.s16 	%rs66, %rs62, %rs65;
	mul.lo.s16 	%rs67, %rs66, 43;
	shr.u16 	%rs68, %rs67, 9;
	mul.wide.u16 	%r113, %rs68, 960;
	add.s16 	%rs69, %rs1, 8;
	mul.hi.u16 	%rs70, %rs69, 10923;
	shr.u16 	%rs71, %rs70, 3;
	mul.wide.u16 	%r114, %rs71, 7680;
	mul.lo.s16 	%rs72, %rs71, 48;
	sub.s16 	%rs73, %rs69, %rs72;
	mul.lo.s16 	%rs74, %rs73, 43;
	shr.u16 	%rs75, %rs74, 9;
	mul.wide.u16 	%r115, %rs75, 960;
	shr.u16 	%rs76, %rs70, 1;
	mul.lo.s16 	%rs77, %rs76, 12;
	sub.s16 	%rs78, %rs69, %rs77;
	cvt.u32.u16 	%r116, %rs78;
	add.s16 	%rs79, %rs1, 9;
	mul.hi.u16 	%rs80, %rs79, 10923;
	shr.u16 	%rs81, %rs80, 3;
	mul.wide.u16 	%r117, %rs81, 7680;
	mul.lo.s16 	%rs82, %rs81, 48;
	sub.s16 	%rs83, %rs79, %rs82;
	mul.lo.s16 	%rs84, %rs83, 43;
	shr.u16 	%rs85, %rs84, 9;
	mul.wide.u16 	%r118, %rs85, 960;
	add.s16 	%rs86, %rs1, 320;
	mul.hi.u16 	%rs87, %rs86, 10923;
	shr.u16 	%rs88, %rs87, 3;
	mul.wide.u16 	%r119, %rs88, 7680;
	add.s16 	%rs89, %rs1, 32;
	and.b16  	%rs90, %rs89, 254;
	mul.lo.s16 	%rs91, %rs90, 171;
	shr.u16 	%rs92, %rs91, 13;
	mul.lo.s16 	%rs93, %rs92, 48;
	sub.s16 	%rs94, %rs89, %rs93;
	and.b16  	%rs95, %rs94, 254;
	mul.lo.s16 	%rs96, %rs95, 43;
	shr.u16 	%rs97, %rs96, 9;
	mul.wide.u16 	%r120, %rs97, 960;
	add.s16 	%rs98, %rs1, 321;
	mul.hi.u16 	%rs99, %rs98, 10923;
	shr.u16 	%rs100, %rs99, 3;
	mul.wide.u16 	%r121, %rs100, 7680;
	add.s16 	%rs101, %rs1, 33;
	and.b16  	%rs102, %rs101, 255;
	mul.lo.s16 	%rs103, %rs102, 171;
	shr.u16 	%rs104, %rs103, 13;
	mul.lo.s16 	%rs105, %rs104, 48;
	sub.s16 	%rs106, %rs101, %rs105;
	and.b16  	%rs107, %rs106, 255;
	mul.lo.s16 	%rs108, %rs107, 43;
	shr.u16 	%rs109, %rs108, 9;
	mul.wide.u16 	%r122, %rs109, 960;
	add.s16 	%rs110, %rs1, 322;
	mul.hi.u16 	%rs111, %rs110, 10923;
	shr.u16 	%rs112, %rs111, 3;
	mul.wide.u16 	%r123, %rs112, 7680;
	add.s16 	%rs113, %rs1, 34;
	and.b16  	%rs114, %rs113, 254;
	mul.lo.s16 	%rs115, %rs114, 171;
	shr.u16 	%rs116, %rs115, 13;
	mul.lo.s16 	%rs117, %rs116, 48;
	sub.s16 	%rs118, %rs113, %rs117;
	and.b16  	%rs119, %rs118, 254;
	mul.lo.s16 	%rs120, %rs119, 43;
	shr.u16 	%rs121, %rs120, 9;
	mul.wide.u16 	%r124, %rs121, 960;
	add.s16 	%rs122, %rs1, 10;
	mul.hi.u16 	%rs123, %rs122, 10923;
	shr.u16 	%rs124, %rs123, 1;
	mul.lo.s16 	%rs125, %rs124, 12;
	sub.s16 	%rs126, %rs122, %rs125;
	cvt.u32.u16 	%r125, %rs126;
	add.s16 	%rs127, %rs1, 323;
	mul.hi.u16 	%rs128, %rs127, 10923;
	shr.u16 	%rs129, %rs128, 3;
	mul.wide.u16 	%r126, %rs129, 7680;
	add.s16 	%rs130, %rs1, 35;
	and.b16  	%rs131, %rs130, 255;
	mul.lo.s16 	%rs132, %rs131, 171;
	shr.u16 	%rs133, %rs132, 13;
	mul.lo.s16 	%rs134, %rs133, 48;
	sub.s16 	%rs135, %rs130, %rs134;
	and.b16  	%rs136, %rs135, 255;
	mul.lo.s16 	%rs137, %rs136, 43;
	shr.u16 	%rs138, %rs137, 9;
	mul.wide.u16 	%r127, %rs138, 960;
	add.s16 	%rs139, %rs1, 11;
	add.s16 	%rs140, %rs1, 324;
	mul.hi.u16 	%rs141, %rs140, 10923;
	shr.u16 	%rs142, %rs141, 3;
	mul.wide.u16 	%r128, %rs142, 7680;
	add.s16 	%rs143, %rs1, 36;
	and.b16  	%rs144, %rs143, 254;
	mul.lo.s16 	%rs145, %rs144, 171;
	shr.u16 	%rs146, %rs145, 13;
	mul.lo.s16 	%rs147, %rs146, 48;
	sub.s16 	%rs148, %rs143, %rs147;
	and.b16  	%rs149, %rs148, 254;
	mul.lo.s16 	%rs150, %rs149, 43;
	shr.u16 	%rs151, %rs150, 9;
	mul.wide.u16 	%r129, %rs151, 960;
	add.s16 	%rs152, %rs1, 325;
	mul.hi.u16 	%rs153, %rs152, 10923;
	shr.u16 	%rs154, %rs153, 3;
	mul.wide.u16 	%r130, %rs154, 7680;
	add.s16 	%rs155, %rs1, 37;
	and.b16  	%rs156, %rs155, 255;
	mul.lo.s16 	%rs157, %rs156, 171;
	shr.u16 	%rs158, %rs157, 13;
	mul.lo.s16 	%rs159, %rs158, 48;
	sub.s16 	%rs160, %rs155, %rs159;
	and.b16  	%rs161, %rs160, 255;
	mul.lo.s16 	%rs162, %rs161, 43;
	shr.u16 	%rs163, %rs162, 9;
	mul.wide.u16 	%r131, %rs163, 960;
	add.s16 	%rs164, %rs1, 326;
	mul.hi.u16 	%rs165, %rs164, 10923;
	shr.u16 	%rs166, %rs165, 3;
	mul.wide.u16 	%r132, %rs166, 7680;
	add.s16 	%rs167, %rs1, 38;
	and.b16  	%rs168, %rs167, 254;
	mul.lo.s16 	%rs169, %rs168, 171;
	shr.u16 	%rs170, %rs169, 13;
	mul.lo.s16 	%rs171, %rs170, 48;
	sub.s16 	%rs172, %rs167, %rs171;
	and.b16  	%rs173, %rs172, 254;
	mul.lo.s16 	%rs174, %rs173, 43;
	shr.u16 	%rs175, %rs174, 9;
	mul.wide.u16 	%r133, %rs175, 960;
	add.s16 	%rs176, %rs1, 327;
	mul.hi.u16 	%rs177, %rs176, 10923;
	shr.u16 	%rs178, %rs177, 3;
	mul.wide.u16 	%r134, %rs178, 7680;
	add.s16 	%rs179, %rs1, 39;
	and.b16  	%rs180, %rs179, 255;
	mul.lo.s16 	%rs181, %rs180, 171;
	shr.u16 	%rs182, %rs181, 13;
	mul.lo.s16 	%rs183, %rs182, 48;
	sub.s16 	%rs184, %rs179, %rs183;
	and.b16  	%rs185, %rs184, 255;
	mul.lo.s16 	%rs186, %rs185, 43;
	shr.u16 	%rs187, %rs186, 9;
	mul.wide.u16 	%r135, %rs187, 960;
	add.s16 	%rs188, %rs1, 328;
	mul.hi.u16 	%rs189, %rs188, 10923;
	shr.u16 	%rs190, %rs189, 3;
	mul.wide.u16 	%r136, %rs190, 7680;
	add.s16 	%rs191, %rs1, 40;
	and.b16  	%rs192, %rs191, 254;
	mul.lo.s16 	%rs193, %rs192, 171;
	shr.u16 	%rs194, %rs193, 13;
	mul.lo.s16 	%rs195, %rs194, 48;
	sub.s16 	%rs196, %rs191, %rs195;
	and.b16  	%rs197, %rs196, 254;
	mul.lo.s16 	%rs198, %rs197, 43;
	shr.u16 	%rs199, %rs198, 9;
	mul.wide.u16 	%r137, %rs199, 960;
	add.s16 	%rs200, %rs1, 329;
	mul.hi.u16 	%rs201, %rs200, 10923;
	shr.u16 	%rs202, %rs201, 3;
	mul.wide.u16 	%r138, %rs202, 7680;
	add.s16 	%rs203, %rs1, 41;
	and.b16  	%rs204, %rs203, 255;
	mul.lo.s16 	%rs205, %rs204, 171;
	shr.u16 	%rs206, %rs205, 13;
	mul.lo.s16 	%rs207, %rs206, 48;
	sub.s16 	%rs208, %rs203, %rs207;
	and.b16  	%rs209, %rs208, 255;
	mul.lo.s16 	%rs210, %rs209, 43;
	shr.u16 	%rs211, %rs210, 9;
	mul.wide.u16 	%r139, %rs211, 960;
	mul.lo.s32 	%r140, %r1, 5;
	shr.u32 	%r141, %r140, 3;
	mul.lo.s32 	%r142, %r2, 20;
	sub.s32 	%r143, %r87, %r142;
	shl.b32 	%r4, %r143, 3;
	and.b32  	%r144, %r140, 7;
	or.b32  	%r145, %r144, %r4;
	mad.lo.s32 	%r251, %r141, 160, %r145;
	mov.u32 	%r146, _ZZ17my_kernel_kernel0E18placeholder_shared;
	mad.lo.s32 	%r6, %r1, 20, %r146;
	mul.lo.s32 	%r147, %r1, -5;
	add.s32 	%r148, %r93, %r147;
	shr.u32 	%r149, %r148, 3;
	and.b32  	%r150, %r148, 7;
	or.b32  	%r151, %r150, %r4;
	mad.lo.s32 	%r252, %r149, 160, %r151;
	add.s32 	%r152, %r96, %r147;
	shr.u32 	%r153, %r152, 3;
	and.b32  	%r154, %r152, 7;
	or.b32  	%r155, %r154, %r4;
	mad.lo.s32 	%r253, %r153, 160, %r155;
	add.s32 	%r156, %r100, %r147;
	shr.u32 	%r157, %r156, 3;
	and.b32  	%r158, %r156, 7;
	or.b32  	%r159, %r158, %r4;
	mad.lo.s32 	%r254, %r157, 160, %r159;
	add.s32 	%r160, %r103, %r147;
	shr.u32 	%r161, %r160, 3;
	mul.lo.s32 	%r162, %r161, 160;
	xor.b32  	%r163, %r144, 4;
	shl.b32 	%r164, %r1, 3;
	add.s32 	%r10, %r3, %r164;
	or.b32  	%r165, %r163, %r162;
	shl.b32 	%r166, %r87, 3;
	add.s32 	%r167, %r165, %r166;
	mul.lo.s32 	%r168, %r2, 160;
	sub.s32 	%r255, %r167, %r168;
	add.s32 	%r169, %r138, %r89;
	add.s32 	%r170, %r169, %r139;
	shr.u16 	%rs212, %rs46, 1;
	mul.lo.s16 	%rs213, %rs212, 12;
	sub.s16 	%rs214, %rs1, %rs213;
	add.s16 	%rs215, %rs214, 4;
	cvt.u32.u16 	%r171, %rs215;
	add.s32 	%r250, %r170, %r171;
	add.s32 	%r172, %r136, %r89;
	add.s32 	%r173, %r172, %r137;
	or.b32  	%r249, %r173, %r106;
	add.s32 	%r174, %r134, %r89;
	add.s32 	%r175, %r174, %r135;
	shr.u16 	%rs216, %rs29, 1;
	mul.lo.s16 	%rs217, %rs216, 12;
	sub.s16 	%rs218, %rs1, %rs217;
	add.s16 	%rs219, %rs218, 2;
	cvt.u32.u16 	%r176, %rs219;
	add.s32 	%r248, %r175, %r176;
	add.s32 	%r177, %r132, %r89;
	add.s32 	%r178, %r177, %r133;
	or.b32  	%r247, %r178, %r99;
	add.s32 	%r179, %r130, %r89;
	add.s32 	%r180, %r179, %r131;
	shr.u16 	%rs220, %rs12, 1;
	mul.lo.s16 	%rs221, %rs220, 12;
	sub.s16 	%rs222, %rs1, %rs221;
	cvt.u32.u16 	%r181, %rs222;
	add.s32 	%r246, %r180, %r181;
	add.s32 	%r182, %r128, %r89;
	add.s32 	%r183, %r182, %r129;
	or.b32  	%r245, %r183, %r91;
	add.s32 	%r184, %r126, %r89;
	add.s32 	%r185, %r184, %r127;
	mul.hi.u16 	%rs223, %rs139, 10923;
	shr.u16 	%rs224, %rs223, 1;
	mul.lo.s16 	%rs225, %rs224, 12;
	sub.s16 	%rs226, %rs122, %rs225;
	cvt.u32.u16 	%r186, %rs226;
	add.s32 	%r244, %r185, %r186;
	add.s32 	%r187, %r123, %r89;
	add.s32 	%r188, %r187, %r124;
	or.b32  	%r243, %r188, %r125;
	add.s32 	%r189, %r121, %r89;
	add.s32 	%r190, %r189, %r122;
	shr.u16 	%rs227, %rs80, 1;
	mul.lo.s16 	%rs228, %rs227, 12;
	sub.s16 	%rs229, %rs69, %rs228;
	cvt.u32.u16 	%r191, %rs229;
	add.s32 	%r242, %r190, %r191;
	add.s32 	%r192, %r119, %r89;
	add.s32 	%r193, %r192, %r120;
	or.b32  	%r241, %r193, %r116;
	add.s32 	%r194, %r117, %r89;
	add.s32 	%r195, %r194, %r118;
	add.s32 	%r240, %r195, %r191;
	add.s32 	%r196, %r114, %r89;
	add.s32 	%r197, %r196, %r115;
	or.b32  	%r239, %r197, %r116;
	add.s32 	%r198, %r112, %r89;
	add.s32 	%r199, %r198, %r113;
	shr.u16 	%rs230, %rs63, 1;
	mul.lo.s16 	%rs231, %rs230, 12;
	sub.s16 	%rs232, %rs52, %rs231;
	cvt.u32.u16 	%r200, %rs232;
	add.s32 	%r238, %r199, %r200;
	add.s32 	%r201, %r109, %r89;
	add.s32 	%r202, %r201, %r110;
	or.b32  	%r237, %r202, %r111;
	add.s32 	%r203, %r107, %r89;
	add.s32 	%r204, %r203, %r108;
	add.s32 	%r236, %r204, %r171;
	add.s32 	%r205, %r104, %r89;
	add.s32 	%r206, %r205, %r105;
	or.b32  	%r235, %r206, %r106;
	add.s32 	%r207, %r101, %r89;
	add.s32 	%r208, %r207, %r102;
	add.s32 	%r234, %r208, %r176;
	add.s32 	%r209, %r97, %r89;
	add.s32 	%r210, %r209, %r98;
	or.b32  	%r233, %r210, %r99;
	add.s32 	%r211, %r94, %r89;
	add.s32 	%r212, %r211, %r95;
	add.s32 	%r232, %r212, %r181;
	add.s32 	%r213, %r86, %r89;
	add.s32 	%r214, %r213, %r90;
	or.b32  	%r231, %r214, %r91;
	mov.b32 	%r256, 0;
	mov.f32 	%f271, 0f00000000;
	mov.f32 	%f272, %f271;
	mov.f32 	%f273, %f271;
	mov.f32 	%f274, %f271;
	mov.f32 	%f275, %f271;
	mov.f32 	%f276, %f271;
	mov.f32 	%f277, %f271;
	mov.f32 	%f278, %f271;
$L__BB0_1:
	setp.gt.u32 	%p1, %r1, 6;
	bar.sync 	0;
	mul.wide.u32 	%rd8, %r231, 4;
	add.s64 	%rd9, %rd2, %rd8;
	ld.global.nc.f32 	%f18, [%rd9];
	st.shared.f32 	[%r3], %f18;
	add.s32 	%r215, %r232, 1;
	mul.wide.u32 	%rd10, %r215, 4;
	add.s64 	%rd11, %rd2, %rd10;
	ld.global.nc.f32 	%f19, [%rd11];
	st.shared.f32 	[%r3+4], %f19;
	mul.wide.u32 	%rd12, %r233, 4;
	add.s64 	%rd13, %rd2, %rd12;
	ld.global.nc.f32 	%f20, [%rd13];
	st.shared.f32 	[%r3+8], %f20;
	add.s32 	%r216, %r234, 1;
	mul.wide.u32 	%rd14, %r216, 4;
	add.s64 	%rd15, %rd2, %rd14;
	ld.global.nc.f32 	%f21, [%rd15];
	st.shared.f32 	[%r3+12], %f21;
	mul.wide.u32 	%rd16, %r235, 4;
	add.s64 	%rd17, %rd2, %rd16;
	ld.global.nc.f32 	%f22, [%rd17];
	st.shared.f32 	[%r3+16], %f22;
	add.s32 	%r217, %r236, 1;
	mul.wide.u32 	%rd18, %r217, 4;
	add.s64 	%rd19, %rd2, %rd18;
	ld.global.nc.f32 	%f23, [%rd19];
	st.shared.f32 	[%r3+20], %f23;
	mul.wide.u32 	%rd20, %r237, 4;
	add.s64 	%rd21, %rd2, %rd20;
	ld.global.nc.f32 	%f24, [%rd21];
	st.shared.f32 	[%r3+24], %f24;
	add.s32 	%r218, %r238, 1;
	mul.wide.u32 	%rd22, %r218, 4;
	add.s64 	%rd23, %rd2, %rd22;
	ld.global.nc.f32 	%f25, [%rd23];
	st.shared.f32 	[%r3+28], %f25;
	mul.wide.u32 	%rd24, %r239, 4;
	add.s64 	%rd25, %rd2, %rd24;
	ld.global.nc.f32 	%f26, [%rd25];
	st.shared.f32 	[%r3+32], %f26;
	add.s32 	%r219, %r240, 1;
	mul.wide.u32 	%rd26, %r219, 4;
	add.s64 	%rd27, %rd2, %rd26;
	ld.global.nc.f32 	%f27, [%rd27];
	st.shared.f32 	[%r3+36], %f27;
	@%p1 bra 	$L__BB0_4;
	setp.eq.s32 	%p3, %r1, 6;
	mul.wide.u32 	%rd28, %r241, 4;
	add.s64 	%rd29, %rd2, %rd28;
	ld.global.nc.f32 	%f28, [%rd29];
	st.shared.f32 	[%r3+1280], %f28;
	add.s32 	%r220, %r242, 1;
	mul.wide.u32 	%rd30, %r220, 4;
	add.s64 	%rd31, %rd2, %rd30;
	ld.global.nc.f32 	%f29, [%rd31];
	st.shared.f32 	[%r3+1284], %f29;
	mul.wide.u32 	%rd32, %r243, 4;
	add.s64 	%rd33, %rd2, %rd32;
	ld.global.nc.f32 	%f30, [%rd33];
	st.shared.f32 	[%r3+1288], %f30;
	add.s32 	%r221, %r244, 1;
	mul.wide.u32 	%rd34, %r221, 4;
	add.s64 	%rd35, %rd2, %rd34;
	ld.global.nc.f32 	%f31, [%rd35];
	st.shared.f32 	[%r3+1292], %f31;
	@%p3 bra 	$L__BB0_5;
	mul.wide.u32 	%rd36, %r245, 4;
	add.s64 	%rd37, %rd2, %rd36;
	ld.global.nc.f32 	%f32, [%rd37];
	st.shared.f32 	[%r3+1296], %f32;
	add.s32 	%r222, %r246, 1;
	mul.wide.u32 	%rd38, %r222, 4;
	add.s64 	%rd39, %rd2, %rd38;
	ld.global.nc.f32 	%f33, [%rd39];
	st.shared.f32 	[%r3+1300], %f33;
	mul.wide.u32 	%rd40, %r247, 4;
	add.s64 	%rd41, %rd2, %rd40;
	ld.global.nc.f32 	%f34, [%rd41];
	st.shared.f32 	[%r3+1304], %f34;
	add.s32 	%r223, %r248, 1;
	mul.wide.u32 	%rd42, %r223, 4;
	add.s64 	%rd43, %rd2, %rd42;
	ld.global.nc.f32 	%f35, [%rd43];
	st.shared.f32 	[%r3+1308], %f35;
	mul.wide.u32 	%rd44, %r249, 4;
	add.s64 	%rd45, %rd2, %rd44;
	ld.global.nc.f32 	%f36, [%rd45];
	st.shared.f32 	[%r3+1312], %f36;
	add.s32 	%r224, %r250, 1;
	mul.wide.u32 	%rd46, %r224, 4;
	add.s64 	%rd47, %rd2, %rd46;
	ld.global.nc.f32 	%f37, [%rd47];
	st.shared.f32 	[%r3+1316], %f37;
	bra.uni 	$L__BB0_5;
$L__BB0_4:
	setp.gt.u32 	%p2, %r1, 19;
	@%p2 bra 	$L__BB0_7;
$L__BB0_5:
	setp.gt.u32 	%p4, %r1, 18;
	mul.wide.u32 	%rd48, %r251, 4;
	add.s64 	%rd49, %rd1, %rd48;
	ld.global.nc.f32 	%f38, [%rd49];
	st.shared.f32 	[%r6], %f38;
	@%p4 bra 	$L__BB0_7;
	mul.wide.u32 	%rd50, %r252, 4;
	add.s64 	%rd51, %rd1, %rd50;
	ld.global.nc.f32 	%f39, [%rd51];
	st.shared.f32 	[%r6+4], %f39;
	mul.wide.u32 	%rd52, %r253, 4;
	add.s64 	%rd53, %rd1, %rd52;
	ld.global.nc.f32 	%f40, [%rd53];
	st.shared.f32 	[%r6+8], %f40;
	mul.wide.u32 	%rd54, %r254, 4;
	add.s64 	%rd55, %rd1, %rd54;
	ld.global.nc.f32 	%f41, [%rd55];
	st.shared.f32 	[%r6+12], %f41;
	mul.wide.u32 	%rd56, %r255, 4;
	add.s64 	%rd57, %rd1, %rd56;
	ld.global.nc.f32 	%f42, [%rd57];
	st.shared.f32 	[%r6+16], %f42;
$L__BB0_7:
	bar.sync 	0;
	ld.shared.f32 	%f43, [%r10];
	ld.shared.f32 	%f44, [_ZZ17my_kernel_kernel0E18placeholder_shared];
	fma.rn.f32 	%f45, %f43, %f44, %f278;
	ld.shared.f32 	%f46, [_ZZ17my_kernel_kernel0E18placeholder_shared+4];
	fma.rn.f32 	%f47, %f43, %f46, %f277;
	ld.shared.f32 	%f48, [_ZZ17my_kernel_kernel0E18placeholder_shared+8];
	fma.rn.f32 	%f49, %f43, %f48, %f276;
	ld.shared.f32 	%f50, [_ZZ17my_kernel_kernel0E18placeholder_shared+12];
	fma.rn.f32 	%f51, %f43, %f50, %f275;
	ld.shared.f32 	%f52, [_ZZ17my_kernel_kernel0E18placeholder_shared+16];
	fma.rn.f32 	%f53, %f43, %f52, %f274;
	ld.shared.f32 	%f54, [_ZZ17my_kernel_kernel0E18placeholder_shared+20];
	fma.rn.f32 	%f55, %f43, %f54, %f273;
	ld.shared.f32 	%f56, [_ZZ17my_kernel_kernel0E18placeholder_shared+24];
	fma.rn.f32 	%f57, %f43, %f56, %f272;
	ld.shared.f32 	%f58, [_ZZ17my_kernel_kernel0E18placeholder_shared+28];
	fma.rn.f32 	%f59, %f43, %f58, %f271;
	ld.shared.f32 	%f60, [%r10+4];
	ld.shared.f32 	%f61, [_ZZ17my_kernel_kernel0E18placeholder_shared+32];
	fma.rn.f32 	%f62, %f60, %f61, %f45;
	ld.shared.f32 	%f63, [_ZZ17my_kernel_kernel0E18placeholder_shared+36];
	fma.rn.f32 	%f64, %f60, %f63, %f47;
	ld.shared.f32 	%f65, [_ZZ17my_kernel_kernel0E18placeholder_shared+40];
	fma.rn.f32 	%f66, %f60, %f65, %f49;
	ld.shared.f32 	%f67, [_ZZ17my_kernel_kernel0E18placeholder_shared+44];
	fma.rn.f32 	%f68, %f60, %f67, %f51;
	ld.shared.f32 	%f69, [_ZZ17my_kernel_kernel0E18placeholder_shared+48];
	fma.rn.f32 	%f70, %f60, %f69, %f53;
	ld.shared.f32 	%f71, [_ZZ17my_kernel_kernel0E18placeholder_shared+52];
	fma.rn.f32 	%f72, %f60, %f71, %f55;
	ld.shared.f32 	%f73, [_ZZ17my_kernel_kernel0E18placeholder_shared+56];
	fma.rn.f32 	%f74, %f60, %f73, %f57;
	ld.shared.f32 	%f75, [_ZZ17my_kernel_kernel0E18placeholder_shared+60];
	fma.rn.f32 	%f76, %f60, %f75, %f59;
	ld.shared.f32 	%f77, [%r10+8];
	ld.shared.f32 	%f78, [_ZZ17my_kernel_kernel0E18placeholder_shared+64];
	fma.rn.f32 	%f79, %f77, %f78, %f62;
	ld.shared.f32 	%f80, [_ZZ17my_kernel_kernel0E18placeholder_shared+68];
	fma.rn.f32 	%f81, %f77, %f80, %f64;
	ld.shared.f32 	%f82, [_ZZ17my_kernel_kernel0E18placeholder_shared+72];
	fma.rn.f32 	%f83, %f77, %f82, %f66;
	ld.shared.f32 	%f84, [_ZZ17my_kernel_kernel0E18placeholder_shared+76];
	fma.rn.f32 	%f85, %f77, %f84, %f68;
	ld.shared.f32 	%f86, [_ZZ17my_kernel_kernel0E18placeholder_shared+80];
	fma.rn.f32 	%f87, %f77, %f86, %f70;
	ld.shared.f32 	%f88, [_ZZ17my_kernel_kernel0E18placeholder_shared+84];
	fma.rn.f32 	%f89, %f77, %f88, %f72;
	ld.shared.f32 	%f90, [_ZZ17my_kernel_kernel0E18placeholder_shared+88];
	fma.rn.f32 	%f91, %f77, %f90, %f74;
	ld.shared.f32 	%f92, [_ZZ17my_kernel_kernel0E18placeholder_shared+92];
	fma.rn.f32 	%f93, %f77, %f92, %f76;
	ld.shared.f32 	%f94, [%r10+12];
	ld.shared.f32 	%f95, [_ZZ17my_kernel_kernel0E18placeholder_shared+96];
	fma.rn.f32 	%f96, %f94, %f95, %f79;
	ld.shared.f32 	%f97, [_ZZ17my_kernel_kernel0E18placeholder_shared+100];
	fma.rn.f32 	%f98, %f94, %f97, %f81;
	ld.shared.f32 	%f99, [_ZZ17my_kernel_kernel0E18placeholder_shared+104];
	fma.rn.f32 	%f100, %f94, %f99, %f83;
	ld.shared.f32 	%f101, [_ZZ17my_kernel_kernel0E18placeholder_shared+108];
	fma.rn.f32 	%f102, %f94, %f101, %f85;
	ld.shared.f32 	%f103, [_ZZ17my_kernel_kernel0E18placeholder_shared+112];
	fma.rn.f32 	%f104, %f94, %f103, %f87;
	ld.shared.f32 	%f105, [_ZZ17my_kernel_kernel0E18placeholder_shared+116];
	fma.rn.f32 	%f106, %f94, %f105, %f89;
	ld.shared.f32 	%f107, [_ZZ17my_kernel_kernel0E18placeholder_shared+120];
	fma.rn.f32 	%f108, %f94, %f107, %f91;
	ld.shared.f32 	%f109, [_ZZ17my_kernel_kernel0E18placeholder_shared+124];
	fma.rn.f32 	%f110, %f94, %f109, %f93;
	ld.shared.f32 	%f111, [%r10+16];
	ld.shared.f32 	%f112, [_ZZ17my_kernel_kernel0E18placeholder_shared+128];
	fma.rn.f32 	%f113, %f111, %f112, %f96;
	ld.shared.f32 	%f114, [_ZZ17my_kernel_kernel0E18placeholder_shared+132];
	fma.rn.f32 	%f115, %f111, %f114, %f98;
	ld.shared.f32 	%f116, [_ZZ17my_kernel_kernel0E18placeholder_shared+136];
	fma.rn.f32 	%f117, %f111, %f116, %f100;
	ld.shared.f32 	%f118, [_ZZ17my_kernel_kernel0E18placeholder_shared+140];
	fma.rn.f32 	%f119, %f111, %f118, %f102;
	ld.shared.f32 	%f120, [_ZZ17my_kernel_kernel0E18placeholder_shared+144];
	fma.rn.f32 	%f121, %f111, %f120, %f104;
	ld.shared.f32 	%f122, [_ZZ17my_kernel_kernel0E18placeholder_shared+148];
	fma.rn.f32 	%f123, %f111, %f122, %f106;
	ld.shared.f32 	%f124, [_ZZ17my_kernel_kernel0E18placeholder_shared+152];
	fma.rn.f32 	%f125, %f111, %f124, %f108;
	ld.shared.f32 	%f126, [_ZZ17my_kernel_kernel0E18placeholder_shared+156];
	fma.rn.f32 	%f127, %f111, %f126, %f110;
	ld.shared.f32 	%f128, [%r10+20];
	ld.shared.f32 	%f129, [_ZZ17my_kernel_kernel0E18placeholder_shared+160];
	fma.rn.f32 	%f130, %f128, %f129, %f113;
	ld.shared.f32 	%f131, [_ZZ17my_kernel_kernel0E18placeholder_shared+164];
	fma.rn.f32 	%f132, %f128, %f131, %f115;
	ld.shared.f32 	%f133, [_ZZ17my_kernel_kernel0E18placeholder_shared+168];
	fma.rn.f32 	%f134, %f128, %f133, %f117;
	ld.shared.f32 	%f135, [_ZZ17my_kernel_kernel0E18placeholder_shared+172];
	fma.rn.f32 	%f136, %f128, %f135, %f119;
	ld.shared.f32 	%f137, [_ZZ17my_kernel_kernel0E18placeholder_shared+176];
	fma.rn.f32 	%f138, %f128, %f137, %f121;
	ld.shared.f32 	%f139, [_ZZ17my_kernel_kernel0E18placeholder_shared+180];
	fma.rn.f32 	%f140, %f128, %f139, %f123;
	ld.shared.f32 	%f141, [_ZZ17my_kernel_kernel0E18placeholder_shared+184];
	fma.rn.f32 	%f142, %f128, %f141, %f125;
	ld.shared.f32 	%f143, [_ZZ17my_kernel_kernel0E18placeholder_shared+188];
	fma.rn.f32 	%f144, %f128, %f143, %f127;
	ld.shared.f32 	%f145, [%r10+24];
	ld.shared.f32 	%f146, [_ZZ17my_kernel_kernel0E18placeholder_shared+192];
	fma.rn.f32 	%f147, %f145, %f146, %f130;
	ld.shared.f32 	%f148, [_ZZ17my_kernel_kernel0E18placeholder_shared+196];
	fma.rn.f32 	%f149, %f145, %f148, %f132;
	ld.shared.f32 	%f150, [_ZZ17my_kernel_kernel0E18placeholder_shared+200];
	fma.rn.f32 	%f151, %f145, %f150, %f134;
	ld.shared.f32 	%f152, [_ZZ17my_kernel_kernel0E18placeholder_shared+204];
	fma.rn.f32 	%f153, %f145, %f152, %f136;
	ld.shared.f32 	%f154, [_ZZ17my_kernel_kernel0E18placeholder_shared+208];
	fma.rn.f32 	%f155, %f145, %f154, %f138;
	ld.shared.f32 	%f156, [_ZZ17my_kernel_kernel0E18placeholder_shared+212];
	fma.rn.f32 	%f157, %f145, %f156, %f140;
	ld.shared.f32 	%f158, [_ZZ17my_kernel_kernel0E18placeholder_shared+216];
	fma.rn.f32 	%f159, %f145, %f158, %f142;
	ld.shared.f32 	%f160, [_ZZ17my_kernel_kernel0E18placeholder_shared+220];
	fma.rn.f32 	%f161, %f145, %f160, %f144;
	ld.shared.f32 	%f162, [%r10+28];
	ld.shared.f32 	%f163, [_ZZ17my_kernel_kernel0E18placeholder_shared+224];
	fma.rn.f32 	%f164, %f162, %f163, %f147;
	ld.shared.f32 	%f165, [_ZZ17my_kernel_kernel0E18placeholder_shared+228];
	fma.rn.f32 	%f166, %f162, %f165, %f149;
	ld.shared.f32 	%f167, [_ZZ17my_kernel_kernel0E18placeholder_shared+232];
	fma.rn.f32 	%f168, %f162, %f167, %f151;
	ld.shared.f32 	%f169, [_ZZ17my_kernel_kernel0E18placeholder_shared+236];
	fma.rn.f32 	%f170, %f162, %f169, %f153;
	ld.shared.f32 	%f171, [_ZZ17my_kernel_kernel0E18placeholder_shared+240];
	fma.rn.f32 	%f172, %f162, %f171, %f155;
	ld.shared.f32 	%f173, [_ZZ17my_kernel_kernel0E18placeholder_shared+244];
	fma.rn.f32 	%f174, %f162, %f173, %f157;
	ld.shared.f32 	%f175, [_ZZ17my_kernel_kernel0E18placeholder_shared+248];
	fma.rn.f32 	%f176, %f162, %f175, %f159;
	ld.shared.f32 	%f177, [_ZZ17my_kernel_kernel0E18placeholder_shared+252];
	fma.rn.f32 	%f178, %f162, %f177, %f161;
	ld.shared.f32 	%f179, [%r10+32];
	ld.shared.f32 	%f180, [_ZZ17my_kernel_kernel0E18placeholder_shared+256];
	fma.rn.f32 	%f181, %f179, %f180, %f164;
	ld.shared.f32 	%f182, [_ZZ17my_kernel_kernel0E18placeholder_shared+260];
	fma.rn.f32 	%f183, %f179, %f182, %f166;
	ld.shared.f32 	%f184, [_ZZ17my_kernel_kernel0E18placeholder_shared+264];
	fma.rn.f32 	%f185, %f179, %f184, %f168;
	ld.shared.f32 	%f186, [_ZZ17my_kernel_kernel0E18placeholder_shared+268];
	fma.rn.f32 	%f187, %f179, %f186, %f170;
	ld.shared.f32 	%f188, [_ZZ17my_kernel_kernel0E18placeholder_shared+272];
	fma.rn.f32 	%f189, %f179, %f188, %f172;
	ld.shared.f32 	%f190, [_ZZ17my_kernel_kernel0E18placeholder_shared+276];
	fma.rn.f32 	%f191, %f179, %f190, %f174;
	ld.shared.f32 	%f192, [_ZZ17my_kernel_kernel0E18placeholder_shared+280];
	fma.rn.f32 	%f193, %f179, %f192, %f176;
	ld.shared.f32 	%f194, [_ZZ17my_kernel_kernel0E18placeholder_shared+284];
	fma.rn.f32 	%f195, %f179, %f194, %f178;
	ld.shared.f32 	%f196, [%r10+36];
	ld.shared.f32 	%f197, [_ZZ17my_kernel_kernel0E18placeholder_shared+288];
	fma.rn.f32 	%f198, %f196, %f197, %f181;
	ld.shared.f32 	%f199, [_ZZ17my_kernel_kernel0E18placeholder_shared+292];
	fma.rn.f32 	%f200, %f196, %f199, %f183;
	ld.shared.f32 	%f201, [_ZZ17my_kernel_kernel0E18placeholder_shared+296];
	fma.rn.f32 	%f202, %f196, %f201, %f185;
	ld.shared.f32 	%f203, [_ZZ17my_kernel_kernel0E18placeholder_shared+300];
	fma.rn.f32 	%f204, %f196, %f203, %f187;
	ld.shared.f32 	%f205, [_ZZ17my_kernel_kernel0E18placeholder_shared+304];
	fma.rn.f32 	%f206, %f196, %f205, %f189;
	ld.shared.f32 	%f207, [_ZZ17my_kernel_kernel0E18placeholder_shared+308];
	fma.rn.f32 	%f208, %f196, %f207, %f191;
	ld.shared.f32 	%f209, [_ZZ17my_kernel_kernel0E18placeholder_shared+312];
	fma.rn.f32 	%f210, %f196, %f209, %f193;
	ld.shared.f32 	%f211, [_ZZ17my_kernel_kernel0E18placeholder_shared+316];
	fma.rn.f32 	%f212, %f196, %f211, %f195;
	ld.shared.f32 	%f213, [%r10+40];
	ld.shared.f32 	%f214, [_ZZ17my_kernel_kernel0E18placeholder_shared+320];
	fma.rn.f32 	%f215, %f213, %f214, %f198;
	ld.shared.f32 	%f216, [_ZZ17my_kernel_kernel0E18placeholder_shared+324];
	fma.rn.f32 	%f217, %f213, %f216, %f200;
	ld.shared.f32 	%f218, [_ZZ17my_kernel_kernel0E18placeholder_shared+328];
	fma.rn.f32 	%f219, %f213, %f218, %f202;
	ld.shared.f32 	%f220, [_ZZ17my_kernel_kernel0E18placeholder_shared+332];
	fma.rn.f32 	%f221, %f213, %f220, %f204;
	ld.shared.f32 	%f222, [_ZZ17my_kernel_kernel0E18placeholder_shared+336];
	fma.rn.f32 	%f223, %f213, %f222, %f206;
	ld.shared.f32 	%f224, [_ZZ17my_kernel_kernel0E18placeholder_shared+340];
	fma.rn.f32 	%f225, %f213, %f224, %f208;
	ld.shared.f32 	%f226, [_ZZ17my_kernel_kernel0E18placeholder_shared+344];
	fma.rn.f32 	%f227, %f213, %f226, %f210;
	ld.shared.f32 	%f228, [_ZZ17my_kernel_kernel0E18placeholder_shared+348];
	fma.rn.f32 	%f229, %f213, %f228, %f212;
	ld.shared.f32 	%f230, [%r10+44];
	ld.shared.f32 	%f231, [_ZZ17my_kernel_kernel0E18placeholder_shared+352];
	fma.rn.f32 	%f278, %f230, %f231, %f215;
	ld.shared.f32 	%f232, [_ZZ17my_kernel_kernel0E18placeholder_shared+356];
	fma.rn.f32 	%f277, %f230, %f232, %f217;
	ld.shared.f32 	%f233, [_ZZ17my_kernel_kernel0E18placeholder_shared+360];
	fma.rn.f32 	%f276, %f230, %f233, %f219;
	ld.shared.f32 	%f234, [_ZZ17my_kernel_kernel0E18placeholder_shared+364];
	fma.rn.f32 	%f275, %f230, %f234, %f221;
	ld.shared.f32 	%f235, [_ZZ17my_kernel_kernel0E18placeholder_shared+368];
	fma.rn.f32 	%f274, %f230, %f235, %f223;
	ld.shared.f32 	%f236, [_ZZ17my_kernel_kernel0E18placeholder_shared+372];
	fma.rn.f32 	%f273, %f230, %f236, %f225;
	ld.shared.f32 	%f237, [_ZZ17my_kernel_kernel0E18placeholder_shared+376];
	fma.rn.f32 	%f272, %f230, %f237, %f227;
	ld.shared.f32 	%f238, [_ZZ17my_kernel_kernel0E18placeholder_shared+380];
	fma.rn.f32 	%f271, %f230, %f238, %f229;
	add.s32 	%r256, %r256, 1;
	add.s32 	%r255, %r255, 1920;
	add.s32 	%r254, %r254, 1920;
	add.s32 	%r253, %r253, 1920;
	add.s32 	%r252, %r252, 1920;
	add.s32 	%r251, %r251, 1920;
	add.s32 	%r250, %r250, 12;
	add.s32 	%r249, %r249, 12;
	add.s32 	%r248, %r248, 12;
	add.s32 	%r247, %r247, 12;
	add.s32 	%r246, %r246, 12;
	add.s32 	%r245, %r245, 12;
	add.s32 	%r244, %r244, 12;
	add.s32 	%r243, %r243, 12;
	add.s32 	%r242, %r242, 12;
	add.s32 	%r241, %r241, 12;
	add.s32 	%r240, %r240, 12;
	add.s32 	%r239, %r239, 12;
	add.s32 	%r238, %r238, 12;
	add.s32 	%r237, %r237, 12;
	add.s32 	%r236, %r236, 12;
	add.s32 	%r235, %r235, 12;
	add.s32 	%r234, %r234, 12;
	add.s32 	%r233, %r233, 12;
	add.s32 	%r232, %r232, 12;
	add.s32 	%r231, %r231, 12;
	setp.ne.s32 	%p5, %r256, 80;
	@%p5 bra 	$L__BB0_1;
	ld.param.u64 	%rd68, [my_kernel_kernel0_param_4];
	ld.param.u64 	%rd67, [my_kernel_kernel0_param_3];
	ld.param.u64 	%rd66, [my_kernel_kernel0_param_2];
	shr.u32 	%r225, %r1, 2;
	mul.lo.s32 	%r226, %r2, 640;
	mad.lo.s32 	%r227, %r225, 1280, %r226;
	and.b32  	%r228, %r1, 3;
	mad.lo.s32 	%r229, %r228, 160, %r227;
	add.s32 	%r230, %r229, %r4;
	cvta.to.global.u64 	%rd58, %rd67;
	cvta.to.global.u64 	%rd59, %rd68;
	cvta.to.global.u64 	%rd60, %rd66;
	mul.wide.u32 	%rd61, %r230, 4;
	add.s64 	%rd62, %rd58, %rd61;
	ld.global.nc.f32 	%f239, [%rd62];
	mul.wide.u32 	%rd63, %r4, 4;
	add.s64 	%rd64, %rd59, %rd63;
	ld.global.nc.f32 	%f240, [%rd64];
	add.f32 	%f241, %f278, %f240;
	add.f32 	%f242, %f239, %f241;
	add.s64 	%rd65, %rd60, %rd61;
	st.global.f32 	[%rd65], %f242;
	ld.global.nc.f32 	%f243, [%rd62+4];
	ld.global.nc.f32 	%f244, [%rd64+4];
	add.f32 	%f245, %f277, %f244;
	add.f32 	%f246, %f243, %f245;
	st.global.f32 	[%rd65+4], %f246;
	ld.global.nc.f32 	%f247, [%rd62+8];
	ld.global.nc.f32 	%f248, [%rd64+8];
	add.f32 	%f249, %f276, %f248;
	add.f32 	%f250, %f247, %f249;
	st.global.f32 	[%rd65+8], %f250;
	ld.global.nc.f32 	%f251, [%rd62+12];
	ld.global.nc.f32 	%f252, [%rd64+12];
	add.f32 	%f253, %f275, %f252;
	add.f32 	%f254, %f251, %f253;
	st.global.f32 	[%rd65+12], %f254;
	ld.global.nc.f32 	%f255, [%rd62+16];
	ld.global.nc.f32 	%f256, [%rd64+16];
	add.f32 	%f257, %f274, %f256;
	add.f32 	%f258, %f255, %f257;
	st.global.f32 	[%rd65+16], %f258;
	ld.global.nc.f32 	%f259, [%rd62+20];
	ld.global.nc.f32 	%f260, [%rd64+20];
	add.f32 	%f261, %f273, %f260;
	add.f32 	%f262, %f259, %f261;
	st.global.f32 	[%rd65+20], %f262;
	ld.global.nc.f32 	%f263, [%rd62+24];
	ld.global.nc.f32 	%f264, [%rd64+24];
	add.f32 	%f265, %f272, %f264;
	add.f32 	%f266, %f263, %f265;
	st.global.f32 	[%rd65+24], %f266;
	ld.global.nc.f32 	%f267, [%rd62+28];
	ld.global.nc.f32 	%f268, [%rd64+28];
	add.f32 	%f269, %f271, %f268;
	add.f32 	%f270, %f267, %f269;
	st.global.f32 	[%rd65+28], %f270;
	ret;

}


// ===== COMPILED SASS (sm_100) =====

	.target	sm_100

	.elftype	@"ET_EXEC"


//--------------------- .note.nv.tkinfo           --------------------------
	.section	.note.nv.tkinfo,"",@"SHT_NOTE"
	.sectionflags	@"SHF_NOTE_NV_TKINFO"
	.tkinfo
        /*0018*/ 	.word	0x00000002
        /*0030*/ 	.string	""
        /*0030*/ 	.string	"ptxas"
        /*0030*/ 	.string	"Cuda compilation tools, release 13.0, V13.0.88"
        /*0030*/ 	.string	"Build cuda_13.0.r13.0/compiler.36424714_0"
        /*0030*/ 	.string	"-arch sm_100 -m 64 "



//--------------------- .note.nv.cuinfo           --------------------------
	.section	.note.nv.cuinfo,"",@"SHT_NOTE"
	.sectionflags	@"SHF_NOTE_NV_CUINFO"
        /*0018*/ 	.short	0x0002
        /*001a*/ 	.short	0x0064
        /*001c*/ 	.short	0x0082
	.zero		2


//--------------------- .nv.info                  --------------------------
	.section	.nv.info,"",@"SHT_CUDA_INFO"
	.align	4


	//----- nvinfo : EIATTR_REGCOUNT
	.align		4
        /*0000*/ 	.byte	0x04, 0x2f
        /*0002*/ 	.short	(.L_1 - .L_0)
	.align		4
.L_0:
        /*0004*/ 	.word	index@(my_kernel_kernel0)
        /*0008*/ 	.word	0x00000038


	//----- nvinfo : EIATTR_FRAME_SIZE
	.align		4
.L_1:
        /*000c*/ 	.byte	0x04, 0x11
        /*000e*/ 	.short	(.L_3 - .L_2)
	.align		4
.L_2:
        /*0010*/ 	.word	index@(my_kernel_kernel0)
        /*0014*/ 	.word	0x00000000


	//----- nvinfo : EIATTR_MIN_STACK_SIZE
	.align		4
.L_3:
        /*0018*/ 	.byte	0x04, 0x12
        /*001a*/ 	.short	(.L_5 - .L_4)
	.align		4
.L_4:
        /*001c*/ 	.word	index@(my_kernel_kernel0)
        /*0020*/ 	.word	0x00000000
.L_5:


//--------------------- .nv.compat                --------------------------
	.section	.nv.compat,"",@"SHT_CUDA_COMPAT_INFO"
	.align	4
        /*0000*/ 	.byte	0x02, 0x09, 0x00, 0x00, 0x02, 0x02, 0x01, 0x00, 0x02, 0x05, 0x05, 0x00, 0x03, 0x07, 0x01, 0x01
        /*0010*/ 	.byte	0x02, 0x03, 0x00, 0x00, 0x02, 0x06, 0x01, 0x00, 0x04, 0x0b, 0x08, 0x00, 0x09, 0x00, 0x00, 0x00
        /*0020*/ 	.byte	0x00, 0x00, 0x00, 0x00


//--------------------- .nv.info.my_kernel_kernel0 --------------------------
	.section	.nv.info.my_kernel_kernel0,"",@"SHT_CUDA_INFO"
	.sectionflags	@""
	.align	4


	//----- nvinfo : EIATTR_CUDA_API_VERSION
	.align		4
        /*0000*/ 	.byte	0x04, 0x37
        /*0002*/ 	.short	(.L_7 - .L_6)
.L_6:
        /*0004*/ 	.word	0x00000082


	//----- nvinfo : EIATTR_KPARAM_INFO
	.align		4
.L_7:
        /*0008*/ 	.byte	0x04, 0x17
        /*000a*/ 	.short	(.L_9 - .L_8)
.L_8:
        /*000c*/ 	.word	0x00000000
        /*0010*/ 	.short	0x0004
        /*0012*/ 	.short	0x0020
        /*0014*/ 	.byte	0x00, 0xf5, 0x21, 0x00


	//----- nvinfo : EIATTR_KPARAM_INFO
	.align		4
.L_9:
        /*0018*/ 	.byte	0x04, 0x17
        /*001a*/ 	.short	(.L_11 - .L_10)
.L_10:
        /*001c*/ 	.word	0x00000000
        /*0020*/ 	.short	0x0003
        /*0022*/ 	.short	0x0018
        /*0024*/ 	.byte	0x00, 0xf5, 0x21, 0x00


	//----- nvinfo : EIATTR_KPARAM_INFO
	.align		4
.L_11:
        /*0028*/ 	.byte	0x04, 0x17
        /*002a*/ 	.short	(.L_13 - .L_12)
.L_12:
        /*002c*/ 	.word	0x00000000
        /*0030*/ 	.short	0x0002
        /*0032*/ 	.short	0x0010
        /*0034*/ 	.byte	0x00, 0xf5, 0x21, 0x00


	//----- nvinfo : EIATTR_KPARAM_INFO
	.align		4
.L_13:
        /*0038*/ 	.byte	0x04, 0x17
        /*003a*/ 	.short	(.L_15 - .L_14)
.L_14:
        /*003c*/ 	.word	0x00000000
        /*0040*/ 	.short	0x0001
        /*0042*/ 	.short	0x0008
        /*0044*/ 	.byte	0x00, 0xf5, 0x21, 0x00


	//----- nvinfo : EIATTR_KPARAM_INFO
	.align		4
.L_15:
        /*0048*/ 	.byte	0x04, 0x17
        /*004a*/ 	.short	(.L_17 - .L_16)
.L_16:
        /*004c*/ 	.word	0x00000000
        /*0050*/ 	.short	0x0000
        /*0052*/ 	.short	0x0000
        /*0054*/ 	.byte	0x00, 0xf5, 0x21, 0x00


	//----- nvinfo : EIATTR_SPARSE_MMA_MASK
	.align		4
.L_17:
        /*0058*/ 	.byte	0x03, 0x50
        /*005a*/ 	.short	0x0000


	//----- nvinfo : EIATTR_MAXREG_COUNT
	.align		4
        /*005c*/ 	.byte	0x03, 0x1b
        /*005e*/ 	.short	0x00ff


	//----- nvinfo : EIATTR_NUM_BARRIERS
	.align		4
        /*0060*/ 	.byte	0x02, 0x4c
        /*0062*/ 	.byte	0x01
	.zero		1


	//----- nvinfo : EIATTR_MERCURY_ISA_VERSION
	.align		4
        /*0064*/ 	.byte	0x03, 0x5f
        /*0066*/ 	.short	0x0101


	//----- nvinfo : EIATTR_VRC_CTA_INIT_COUNT
	.align		4
        /*0068*/ 	.byte	0x02, 0x4a
	.zero		1
	.zero		1


	//----- nvinfo : EIATTR_EXIT_INSTR_OFFSETS
	.align		4
        /*006c*/ 	.byte	0x04, 0x1c
        /*006e*/ 	.short	(.L_19 - .L_18)


	//   ....[0]....
.L_18:
        /*0070*/ 	.word	0x00003680


	//----- nvinfo : EIATTR_CRS_STACK_SIZE
	.align		4
.L_19:
        /*0074*/ 	.byte	0x04, 0x1e
        /*0076*/ 	.short	(.L_21 - .L_20)
.L_20:
        /*0078*/ 	.word	0x00000000


	//----- nvinfo : EIATTR_CBANK_PARAM_SIZE
	.align		4
.L_21:
        /*007c*/ 	.byte	0x03, 0x19
        /*007e*/ 	.short	0x0028


	//----- nvinfo : EIATTR_PARAM_CBANK
	.align		4
        /*0080*/ 	.byte	0x04, 0x0a
        /*0082*/ 	.short	(.L_23 - .L_22)
	.align		4
.L_22:
        /*0084*/ 	.word	index@(.nv.constant0.my_kernel_kernel0)
        /*0088*/ 	.short	0x0380
        /*008a*/ 	.short	0x0028


	//----- nvinfo : EIATTR_SW_WAR
	.align		4
.L_23:
        /*008c*/ 	.byte	0x04, 0x36
        /*008e*/ 	.short	(.L_25 - .L_24)
.L_24:
        /*0090*/ 	.word	0x00000008
.L_25:


//--------------------- .nv.callgraph             --------------------------
	.section	.nv.callgraph,"",@"SHT_CUDA_CALLGRAPH"
	.align	4
	.sectionentsize	8
	.align		4
        /*0000*/ 	.word	0x00000000
	.align		4
        /*0004*/ 	.word	0xffffffff
	.align		4
        /*0008*/ 	.word	0x00000000
	.align		4
        /*000c*/ 	.word	0xfffffffe
	.align		4
        /*0010*/ 	.word	0x00000000
	.align		4
        /*0014*/ 	.word	0xfffffffd
	.align		4
        /*0018*/ 	.word	0x00000000
	.align		4
        /*001c*/ 	.word	0xfffffffc


//--------------------- .text.my_kernel_kernel0   --------------------------
	.section	.text.my_kernel_kernel0,"ax",@progbits
	.align	128
        .global         my_kernel_kernel0
        .type           my_kernel_kernel0,@function
        .size           my_kernel_kernel0,(.L_x_9 - my_kernel_kernel0)
        .other          my_kernel_kernel0,@"STO_CUDA_ENTRY STV_DEFAULT"
my_kernel_kernel0:
.text.my_kernel_kernel0:
[----:B------:R-:W-:Y:S01]  /*0000*/  LDC R1, c[0x0][0x37c] ;  /* 0x0000df00ff017b82 */ /* 0x000fe20000000800 */
[----:B------:R-:W0:Y:S07]  /*0010*/  S2R R0, SR_TID.X ;  /* 0x0000000000007919 */ /* 0x000e2e0000002100 */
[----:B------:R-:W1:Y:S01]  /*0020*/  S2UR UR6, SR_CTAID.X ;  /* 0x00000000000679c3 */ /* 0x000e620000002500 */
[----:B------:R-:W-:Y:S02]  /*0030*/  HFMA2 R49, -RZ, RZ, 0, 0.005859375 ;  /* 0x00001e00ff317431 */ /* 0x000fe400000001ff */
[----:B------:R-:W-:Y:S01]  /*0040*/  IMAD.MOV.U32 R50, RZ, RZ, 0x1e00 ;  /* 0x00001e00ff327424 */ /* 0x000fe200078e00ff */
[----:B------:R-:W2:Y:S01]  /*0050*/  LDCU.64 UR10, c[0x0][0x358] ;  /* 0x00006b00ff0a77ac */ /* 0x000ea20008000a00 */
[----:B-1----:R-:W-:-:S02]  /*0060*/  UIMAD.WIDE.U32 UR4, UR6, 0x66666667, URZ ;  /* 0x66666667060478a5 */ /* 0x002fc4000f8e00ff */
[----:B------:R-:W-:Y:S02]  /*0070*/  MOV R9, UR6 ;  /* 0x0000000600097c02 */ /* 0x000fe40008000f00 */
[----:B------:R-:W-:Y:S01]  /*0080*/  USHF.R.U32.HI UR5, URZ, 0x3, UR5 ;  /* 0x00000003ff057899 */ /* 0x000fe20008011605 */
[----:B0-----:R-:W-:-:S03]  /*0090*/  IMAD R2, R0, 0x5, RZ ;  /* 0x0000000500027824 */ /* 0x001fc600078e02ff */
[----:B------:R-:W-:Y:S01]  /*00a0*/  UIMAD UR4, UR5, -0x14, UR6 ;  /* 0xffffffec050478a4 */ /* 0x000fe2000f8e0206 */
[C---:B------:R-:W-:Y:S01]  /*00b0*/  IMAD R22, R0.reuse, 0xa, RZ ;  /* 0x0000000a00167824 */ /* 0x040fe200078e02ff */
[----:B------:R-:W0:Y:S01]  /*00c0*/  S2UR UR6, SR_CgaCtaId ;  /* 0x00000000000679c3 */ /* 0x000e220000008800 */
[----:B------:R-:W-:Y:S01]  /*00d0*/  IMAD R5, R0, 0x5, RZ ;  /* 0x0000000500057824 */ /* 0x000fe200078e02ff */
[C---:B------:R-:W-:Y:S01]  /*00e0*/  IADD3 R3, PT, PT, R2.reuse, 0x4, RZ ;  /* 0x0000000402037810 */ /* 0x040fe20007ffe0ff */
[----:B------:R-:W-:Y:S01]  /*00f0*/  USHF.L.U32 UR8, UR4, 0x3, URZ ;  /* 0x0000000304087899 */ /* 0x000fe200080006ff */
[----:B------:R-:W-:Y:S01]  /*0100*/  LOP3.LUT R2, R2, 0x7, RZ, 0xc0, !PT ;  /* 0x0000000702027812 */ /* 0x000fe200078ec0ff */
[C---:B------:R-:W-:Y:S01]  /*0110*/  VIADD R17, R22.reuse, 0x9 ;  /* 0x0000000916117836 */ /* 0x040fe20000000000 */
[----:B------:R-:W-:Y:S01]  /*0120*/  SHF.R.U32.HI R3, RZ, 0x3, R3 ;  /* 0x00000003ff037819 */ /* 0x000fe20000011603 */
[----:B------:R-:W-:Y:S01]  /*0130*/  VIADD R16, R22, 0x21 ;  /* 0x0000002116107836 */ /* 0x000fe20000000000 */
[----:B------:R-:W-:Y:S01]  /*0140*/  LOP3.LUT R2, R2, 0x4, RZ, 0x3c, !PT ;  /* 0x0000000402027812 */ /* 0x000fe200078e3cff */
[----:B------:R-:W-:Y:S01]  /*0150*/  IMAD.U32 R4, RZ, RZ, UR8 ;  /* 0x00000008ff047e24 */ /* 0x000fe2000f8e00ff */
[----:B------:R-:W-:Y:S01]  /*0160*/  MOV R8, UR8 ;  /* 0x0000000800087c02 */ /* 0x000fe20008000f00 */
[----:B------:R-:W-:Y:S01]  /*0170*/  VIADD R6, R5, 0x3 ;  /* 0x0000000305067836 */ /* 0x000fe20000000000 */
[----:B------:R-:W-:Y:S01]  /*0180*/  SHF.R.U32.HI R42, RZ, 0x3, R5 ;  /* 0x00000003ff2a7819 */ /* 0x000fe20000011605 */
[----:B------:R-:W-:Y:S01]  /*0190*/  IMAD R38, R3, 0xa0, R2 ;  /* 0x000000a003267824 */ /* 0x000fe200078e0202 */
[----:B------:R-:W-:Y:S01]  /*01a0*/  IADD3 R3, PT, PT, R5, 0x2, RZ ;  /* 0x0000000205037810 */ /* 0x000fe20007ffe0ff */
[C---:B------:R-:W-:Y:S01]  /*01b0*/  VIADD R21, R22.reuse, 0x20 ;  /* 0x0000002016157836 */ /* 0x040fe20000000000 */
[----:B------:R-:W-:Y:S01]  /*01c0*/  LOP3.LUT R2, R17, 0xffff, RZ, 0xc0, !PT ;  /* 0x0000ffff11027812 */ /* 0x000fe200078ec0ff */
[----:B------:R-:W-:Y:S01]  /*01d0*/  VIADD R31, R22, 0x23 ;  /* 0x00000023161f7836 */ /* 0x000fe20000000000 */
[--C-:B------:R-:W-:Y:S01]  /*01e0*/  LOP3.LUT R7, R4, 0x7, R3.reuse, 0xf8, !PT ;  /* 0x0000000704077812 */ /* 0x100fe200078ef803 */
[----:B------:R-:W-:Y:S01]  /*01f0*/  IMAD.U32 R41, RZ, RZ, UR8 ;  /* 0x00000008ff297e24 */ /* 0x000fe2000f8e00ff */
[----:B------:R-:W-:Y:S01]  /*0200*/  SHF.R.U32.HI R40, RZ, 0x3, R3 ;  /* 0x00000003ff287819 */ /* 0x000fe20000011603 */
[----:B------:R-:W-:Y:S01]  /*0210*/  IMAD R2, R2, 0x2aab, RZ ;  /* 0x00002aab02027824 */ /* 0x000fe200078e02ff */
[----:B------:R-:W-:Y:S01]  /*0220*/  LOP3.LUT R3, R16, 0xff, RZ, 0xc0, !PT ;  /* 0x000000ff10037812 */ /* 0x000fe200078ec0ff */
[----:B------:R-:W-:Y:S01]  /*0230*/  IMAD R23, R0, 0xa, RZ ;  /* 0x0000000a00177824 */ /* 0x000fe200078e02ff */
[----:B------:R-:W-:Y:S01]  /*0240*/  MOV R39, UR8 ;  /* 0x0000000800277c02 */ /* 0x000fe20008000f00 */
[----:B------:R-:W-:Y:S01]  /*0250*/  IMAD R40, R40, 0xa0, R7 ;  /* 0x000000a028287824 */ /* 0x000fe200078e0207 */
[----:B------:R-:W-:Y:S01]  /*0260*/  SHF.R.U32.HI R18, RZ, 0x13, R2 ;  /* 0x00000013ff127819 */ /* 0x000fe20000011602 */
[----:B------:R-:W-:Y:S01]  /*0270*/  IMAD R3, R3, 0xab, RZ ;  /* 0x000000ab03037824 */ /* 0x000fe200078e02ff */
[----:B------:R-:W-:Y:S01]  /*0280*/  LOP3.LUT R7, R8, 0x7, R5, 0xf8, !PT ;  /* 0x0000000708077812 */ /* 0x000fe200078ef805 */
[----:B------:R-:W-:Y:S01]  /*0290*/  VIADD R8, R5, 0x1 ;  /* 0x0000000105087836 */ /* 0x000fe20000000000 */
[----:B------:R-:W-:Y:S01]  /*02a0*/  PRMT R4, R18, 0x9910, RZ ;  /* 0x0000991012047816 */ /* 0x000fe200000000ff */
[----:B------:R-:W-:Y:S01]  /*02b0*/  IMAD R26, R0, 0xa, RZ ;  /* 0x0000000a001a7824 */ /* 0x000fe200078e02ff */
[----:B------:R-:W-:Y:S01]  /*02c0*/  SHF.R.U32.HI R3, RZ, 0xd, R3 ;  /* 0x0000000dff037819 */ /* 0x000fe20000011603 */
[----:B------:R-:W-:Y:S01]  /*02d0*/  IMAD R42, R42, 0xa0, R7 ;  /* 0x000000a02a2a7824 */ /* 0x000fe200078e0207 */
[--C-:B------:R-:W-:Y:S01]  /*02e0*/  LOP3.LUT R39, R39, 0x7, R6.reuse, 0xf8, !PT ;  /* 0x0000000727277812 */ /* 0x100fe200078ef806 */
[----:B------:R-:W-:Y:S01]  /*02f0*/  VIADD R37, R26, 0x24 ;  /* 0x000000241a257836 */ /* 0x000fe20000000000 */
[----:B------:R-:W-:Y:S01]  /*0300*/  PRMT R5, R3, 0x9910, RZ ;  /* 0x0000991003057816 */ /* 0x000fe200000000ff */
[----:B------:R-:W-:Y:S01]  /*0310*/  IMAD R3, R4, 0x30, RZ ;  /* 0x0000003004037824 */ /* 0x000fe200078e02ff */
[----:B------:R-:W-:Y:S01]  /*0320*/  SHF.R.U32.HI R6, RZ, 0x3, R6 ;  /* 0x00000003ff067819 */ /* 0x000fe20000011606 */
[----:B------:R-:W-:Y:S01]  /*0330*/  UIMAD UR4, UR5, 0xf00, URZ ;  /* 0x00000f00050478a4 */ /* 0x000fe2000f8e02ff */
[----:B------:R-:W-:-:S02]  /*0340*/  IADD3 R11, PT, PT, R22, 0x8, RZ ;  /* 0x00000008160b7810 */ /* 0x000fc40007ffe0ff */
[----:B------:R-:W-:Y:S01]  /*0350*/  IADD3 R3, PT, PT, RZ, -R3, RZ ;  /* 0x80000003ff037210 */ /* 0x000fe20007ffe0ff */
[----:B------:R-:W-:Y:S01]  /*0360*/  IMAD R39, R6, 0xa0, R39 ;  /* 0x000000a006277824 */ /* 0x000fe200078e0227 */
[----:B------:R-:W-:Y:S01]  /*0370*/  LOP3.LUT R6, R11, 0xffff, RZ, 0xc0, !PT ;  /* 0x0000ffff0b067812 */ /* 0x000fe200078ec0ff */
[----:B------:R-:W-:Y:S01]  /*0380*/  IMAD R18, R18, R49, UR4 ;  /* 0x0000000412127e24 */ /* 0x000fe2000f8e0231 */
[----:B------:R-:W-:Y:S01]  /*0390*/  PRMT R4, R3, 0x7710, RZ ;  /* 0x0000771003047816 */ /* 0x000fe200000000ff */
[----:B------:R-:W-:Y:S01]  /*03a0*/  IMAD R3, R5, 0x30, RZ ;  /* 0x0000003005037824 */ /* 0x000fe200078e02ff */
[----:B------:R-:W-:Y:S02]  /*03b0*/  IADD3 R32, PT, PT, R22, 0x22, RZ ;  /* 0x0000002216207810 */ /* 0x000fe40007ffe0ff */
[----:B------:R-:W-:Y:S01]  /*03c0*/  LOP3.LUT R5, R31, 0xff, RZ, 0xc0, !PT ;  /* 0x000000ff1f057812 */ /* 0x000fe200078ec0ff */
[----:B------:R-:W-:Y:S01]  /*03d0*/  IMAD.IADD R17, R17, 0x1, R4 ;  /* 0x0000000111117824 */ /* 0x000fe200078e0204 */
[----:B------:R-:W-:-:S02]  /*03e0*/  IADD3 R3, PT, PT, RZ, -R3, RZ ;  /* 0x80000003ff037210 */ /* 0x000fc40007ffe0ff */
[----:B------:R-:W-:Y:S01]  /*03f0*/  LOP3.LUT R4, R32, 0xfe, RZ, 0xc0, !PT ;  /* 0x000000fe20047812 */ /* 0x000fe200078ec0ff */
[----:B------:R-:W-:Y:S01]  /*0400*/  IMAD R5, R5, 0xab, RZ ;  /* 0x000000ab05057824 */ /* 0x000fe200078e02ff */
[----:B------:R-:W-:Y:S02]  /*0410*/  PRMT R7, R3, 0x7710, RZ ;  /* 0x0000771003077816 */ /* 0x000fe400000000ff */
[----:B------:R-:W-:Y:S01]  /*0420*/  LOP3.LUT R3, R21, 0xfe, RZ, 0xc0, !PT ;  /* 0x000000fe15037812 */ /* 0x000fe200078ec0ff */
[----:B------:R-:W-:Y:S01]  /*0430*/  IMAD R4, R4, 0xab, RZ ;  /* 0x000000ab04047824 */ /* 0x000fe200078e02ff */
[--C-:B------:R-:W-:Y:S01]  /*0440*/  LOP3.LUT R41, R41, 0x7, R8.reuse, 0xf8, !PT ;  /* 0x0000000729297812 */ /* 0x100fe200078ef808 */
[----:B------:R-:W-:Y:S01]  /*0450*/  IMAD.IADD R16, R16, 0x1, R7 ;  /* 0x0000000110107824 */ /* 0x000fe200078e0207 */
[----:B------:R-:W-:Y:S01]  /*0460*/  SHF.R.U32.HI R8, RZ, 0x3, R8 ;  /* 0x00000003ff087819 */ /* 0x000fe20000011608 */
[----:B------:R-:W-:Y:S01]  /*0470*/  IMAD R7, R6, 0x2aab, RZ ;  /* 0x00002aab06077824 */ /* 0x000fe200078e02ff */
[----:B------:R-:W-:Y:S01]  /*0480*/  SHF.R.U32.HI R6, RZ, 0x11, R2 ;  /* 0x00000011ff067819 */ /* 0x000fe20000011602 */
[----:B------:R-:W-:Y:S01]  /*0490*/  IMAD R3, R3, 0xab, RZ ;  /* 0x000000ab03037824 */ /* 0x000fe200078e02ff */
[----:B------:R-:W-:Y:S01]  /*04a0*/  SHF.R.U32.HI R5, RZ, 0xd, R5 ;  /* 0x0000000dff057819 */ /* 0x000fe20000011605 */
[----:B------:R-:W-:Y:S01]  /*04b0*/  IMAD R41, R8, 0xa0, R41 ;  /* 0x000000a008297824 */ /* 0x000fe200078e0229 */
[----:B------:R-:W-:-:S02]  /*04c0*/  SHF.R.U32.HI R2, RZ, 0x11, R7 ;  /* 0x00000011ff027819 */ /* 0x000fc40000011607 */
[----:B------:R-:W-:Y:S02]  /*04d0*/  SHF.R.U32.HI R20, RZ, 0x13, R7 ;  /* 0x00000013ff147819 */ /* 0x000fe40000011607 */
[----:B------:R-:W-:Y:S02]  /*04e0*/  SHF.R.U32.HI R3, RZ, 0xd, R3 ;  /* 0x0000000dff037819 */ /* 0x000fe40000011603 */
[----:B------:R-:W-:Y:S02]  /*04f0*/  PRMT R7, R6, 0x9910, RZ ;  /* 0x0000991006077816 */ /* 0x000fe400000000ff */
[----:B------:R-:W-:Y:S02]  /*0500*/  PRMT R6, R2, 0x9910, RZ ;  /* 0x0000991002067816 */ /* 0x000fe400000000ff */
[C---:B------:R-:W-:Y:S01]  /*0510*/  PRMT R2, R20.reuse, 0x9910, RZ ;  /* 0x0000991014027816 */ /* 0x040fe200000000ff */
[----:B------:R-:W-:Y:S01]  /*0520*/  IMAD R7, R7, 0xc, RZ ;  /* 0x0000000c07077824 */ /* 0x000fe200078e02ff */
[----:B------:R-:W-:Y:S01]  /*0530*/  SHF.R.U32.HI R4, RZ, 0xd, R4 ;  /* 0x0000000dff047819 */ /* 0x000fe20000011604 */
[----:B------:R-:W-:Y:S01]  /*0540*/  IMAD R20, R20, R49, UR4 ;  /* 0x0000000414147e24 */ /* 0x000fe2000f8e0231 */
[----:B------:R-:W-:Y:S01]  /*0550*/  PRMT R8, R3, 0x9910, RZ ;  /* 0x0000991003087816 */ /* 0x000fe200000000ff */
[----:B------:R-:W-:Y:S01]  /*0560*/  IMAD R2, R2, 0x30, RZ ;  /* 0x0000003002027824 */ /* 0x000fe200078e02ff */
[----:B------:R-:W-:Y:S01]  /*0570*/  MOV R3, R6 ;  /* 0x0000000600037202 */ /* 0x000fe20000000f00 */
[----:B------:R-:W-:Y:S01]  /*0580*/  IMAD.MOV R7, RZ, RZ, -R7 ;  /* 0x000000ffff077224 */ /* 0x000fe200078e0a07 */
[----:B------:R-:W-:-:S02]  /*0590*/  LEA R38, R9, R38, 0x3 ;  /* 0x0000002609267211 */ /* 0x000fc400078e18ff */
[----:B------:R-:W-:Y:S01]  /*05a0*/  PRMT R9, R5, 0x9910, RZ ;  /* 0x0000991005097816 */ /* 0x000fe200000000ff */
[----:B------:R-:W-:Y:S01]  /*05b0*/  IMAD R3, R3, 0xc, RZ ;  /* 0x0000000c03037824 */ /* 0x000fe200078e02ff */
[----:B------:R-:W-:Y:S01]  /*05c0*/  PRMT R5, R4, 0x9910, RZ ;  /* 0x0000991004057816 */ /* 0x000fe200000000ff */
[----:B------:R-:W-:Y:S01]  /*05d0*/  IMAD.MOV.U32 R4, RZ, RZ, R8 ;  /* 0x000000ffff047224 */ /* 0x000fe200078e0008 */
[----:B------:R-:W-:Y:S01]  /*05e0*/  IADD3 R2, PT, PT, RZ, -R2, RZ ;  /* 0x80000002ff027210 */ /* 0x000fe20007ffe0ff */
[----:B------:R-:W-:Y:S01]  /*05f0*/  IMAD.MOV R3, RZ, RZ, -R3 ;  /* 0x000000ffff037224 */ /* 0x000fe200078e0a03 */
[----:B------:R-:W-:Y:S01]  /*0600*/  PRMT R8, R7, 0x7710, RZ ;  /* 0x0000771007087816 */ /* 0x000fe200000000ff */
[----:B------:R-:W-:Y:S01]  /*0610*/  IMAD R5, R5, 0x30, RZ ;  /* 0x0000003005057824 */ /* 0x000fe200078e02ff */
[----:B------:R-:W-:Y:S01]  /*0620*/  PRMT R2, R2, 0x7710, RZ ;  /* 0x0000771002027816 */ /* 0x000fe200000000ff */
[----:B------:R-:W-:Y:S01]  /*0630*/  IMAD R4, R4, 0x30, RZ ;  /* 0x0000003004047824 */ /* 0x000fe200078e02ff */
[----:B------:R-:W-:-:S02]  /*0640*/  PRMT R10, R3, 0x7710, RZ ;  /* 0x00007710030a7816 */ /* 0x000fc400000000ff */
[----:B------:R-:W-:Y:S01]  /*0650*/  IADD3 R5, PT, PT, RZ, -R5, RZ ;  /* 0x80000005ff057210 */ /* 0x000fe20007ffe0ff */
[C---:B------:R-:W-:Y:S01]  /*0660*/  IMAD.IADD R19, R11.reuse, 0x1, R2 ;  /* 0x000000010b137824 */ /* 0x040fe200078e0202 */
[----:B------:R-:W-:Y:S01]  /*0670*/  IADD3 R10, PT, PT, R11, R10, RZ ;  /* 0x0000000a0b0a7210 */ /* 0x000fe20007ffe0ff */
[C---:B------:R-:W-:Y:S01]  /*0680*/  VIADD R2, R22.reuse, 0xb ;  /* 0x0000000b16027836 */ /* 0x040fe20000000000 */
[----:B------:R-:W-:Y:S01]  /*0690*/  PRMT R3, R5, 0x7710, RZ ;  /* 0x0000771005037816 */ /* 0x000fe200000000ff */
[----:B------:R-:W-:Y:S01]  /*06a0*/  IMAD.IADD R11, R11, 0x1, R8 ;  /* 0x000000010b0b7824 */ /* 0x000fe200078e0208 */
[----:B------:R-:W-:Y:S02]  /*06b0*/  IADD3 R4, PT, PT, RZ, -R4, RZ ;  /* 0x80000004ff047210 */ /* 0x000fe40007ffe0ff */
[----:B------:R-:W-:Y:S01]  /*06c0*/  IADD3 R24, PT, PT, R22, 0xa, RZ ;  /* 0x0000000a16187810 */ /* 0x000fe20007ffe0ff */
[----:B------:R-:W-:Y:S01]  /*06d0*/  IMAD.IADD R32, R32, 0x1, R3 ;  /* 0x0000000120207824 */ /* 0x000fe200078e0203 */
[----:B------:R-:W-:-:S02]  /*06e0*/  IADD3 R8, PT, PT, R22, 0x6, RZ ;  /* 0x0000000616087810 */ /* 0x000fc40007ffe0ff */
[----:B------:R-:W-:Y:S02]  /*06f0*/  PRMT R4, R4, 0x7710, RZ ;  /* 0x0000771004047816 */ /* 0x000fe400000000ff */
[----:B------:R-:W-:Y:S02]  /*0700*/  LOP3.LUT R3, R24, 0xffff, RZ, 0xc0, !PT ;  /* 0x0000ffff18037812 */ /* 0x000fe400078ec0ff */
[----:B------:R-:W-:Y:S02]  /*0710*/  LOP3.LUT R5, R2, 0xffff, RZ, 0xc0, !PT ;  /* 0x0000ffff02057812 */ /* 0x000fe400078ec0ff */
[----:B------:R-:W-:Y:S02]  /*0720*/  LOP3.LUT R2, R8, 0xffff, RZ, 0xc0, !PT ;  /* 0x0000ffff08027812 */ /* 0x000fe400078ec0ff */
[----:B------:R-:W-:Y:S01]  /*0730*/  IADD3 R21, PT, PT, R21, R4, RZ ;  /* 0x0000000415157210 */ /* 0x000fe20007ffe0ff */
[----:B------:R-:W-:Y:S01]  /*0740*/  IMAD R4, R3, 0x2aab, RZ ;  /* 0x00002aab03047824 */ /* 0x000fe200078e02ff */
[----:B------:R-:W-:Y:S01]  /*0750*/  MOV R6, R9 ;  /* 0x0000000900067202 */ /* 0x000fe20000000f00 */
[----:B------:R-:W-:Y:S01]  /*0760*/  IMAD R2, R2, 0x2aab, RZ ;  /* 0x00002aab02027824 */ /* 0x000fe200078e02ff */
[----:B------:R-:W-:Y:S01]  /*0770*/  IADD3 R9, PT, PT, R23, 0x6, RZ ;  /* 0x0000000617097810 */ /* 0x000fe20007ffe0ff */
[----:B------:R-:W-:Y:S01]  /*0780*/  VIADD R3, R22, 0x7 ;  /* 0x0000000716037836 */ /* 0x000fe20000000000 */
[----:B------:R-:W-:Y:S01]  /*0790*/  SHF.R.U32.HI R4, RZ, 0x11, R4 ;  /* 0x00000011ff047819 */ /* 0x000fe20000011604 */
[----:B------:R-:W-:Y:S01]  /*07a0*/  IMAD R6, R6, 0x30, RZ ;  /* 0x0000003006067824 */ /* 0x000fe200078e02ff */
[----:B------:R-:W-:Y:S01]  /*07b0*/  SHF.R.U32.HI R2, RZ, 0x13, R2 ;  /* 0x00000013ff027819 */ /* 0x000fe20000011602 */
[----:B------:R-:W-:Y:S01]  /*07c0*/  IMAD R5, R5, 0x2aab, RZ ;  /* 0x00002aab05057824 */ /* 0x000fe200078e02ff */
[----:B------:R-:W-:Y:S01]  /*07d0*/  LOP3.LUT R3, R3, 0xffff, RZ, 0xc0, !PT ;  /* 0x0000ffff03037812 */ /* 0x000fe200078ec0ff */
[----:B------:R-:W-:Y:S01]  /*07e0*/  IMAD.MOV R6, RZ, RZ, -R6 ;  /* 0x000000ffff067224 */ /* 0x000fe200078e0a06 */
[----:B------:R-:W-:-:S02]  /*07f0*/  PRMT R4, R4, 0x9910, RZ ;  /* 0x0000991004047816 */ /* 0x000fc400000000ff */
[----:B------:R-:W-:Y:S01]  /*0800*/  PRMT R2, R2, 0x9910, RZ ;  /* 0x0000991002027816 */ /* 0x000fe200000000ff */
[----:B------:R-:W-:Y:S01]  /*0810*/  IMAD R27, R3, 0x2aab, RZ ;  /* 0x00002aab031b7824 */ /* 0x000fe200078e02ff */
[----:B------:R-:W-:Y:S01]  /*0820*/  LOP3.LUT R28, R9, 0xffff, RZ, 0xc0, !PT ;  /* 0x0000ffff091c7812 */ /* 0x000fe200078ec0ff */
[----:B------:R-:W-:Y:S01]  /*0830*/  IMAD R3, R4, 0xc, RZ ;  /* 0x0000000c04037824 */ /* 0x000fe200078e02ff */
[----:B------:R-:W-:Y:S01]  /*0840*/  SHF.R.U32.HI R5, RZ, 0x11, R5 ;  /* 0x00000011ff057819 */ /* 0x000fe20000011605 */
[----:B------:R-:W-:Y:S01]  /*0850*/  IMAD R2, R2, 0x30, RZ ;  /* 0x0000003002027824 */ /* 0x000fe200078e02ff */
[----:B------:R-:W-:Y:S01]  /*0860*/  PRMT R6, R6, 0x7710, RZ ;  /* 0x0000771006067816 */ /* 0x000fe200000000ff */
[----:B------:R-:W-:Y:S01]  /*0870*/  IMAD R28, R28, 0x2aab, RZ ;  /* 0x00002aab1c1c7824 */ /* 0x000fe200078e02ff */
[----:B------:R-:W-:Y:S02]  /*0880*/  PRMT R5, R5, 0x9910, RZ ;  /* 0x0000991005057816 */ /* 0x000fe400000000ff */
[----:B------:R-:W-:Y:S01]  /*0890*/  IADD3 R3, PT, PT, RZ, -R3, RZ ;  /* 0x80000003ff037210 */ /* 0x000fe20007ffe0ff */
[----:B------:R-:W-:Y:S01]  /*08a0*/  IMAD.IADD R31, R31, 0x1, R6 ;  /* 0x000000011f1f7824 */ /* 0x000fe200078e0206 */
[----:B------:R-:W-:Y:S01]  /*08b0*/  IADD3 R2, PT, PT, RZ, -R2, RZ ;  /* 0x80000002ff027210 */ /* 0x000fe20007ffe0ff */
[----:B------:R-:W-:Y:S01]  /*08c0*/  IMAD R4, R5, 0xc, RZ ;  /* 0x0000000c05047824 */ /* 0x000fe200078e02ff */
[----:B------:R-:W-:-:S02]  /*08d0*/  SHF.R.U32.HI R6, RZ, 0x11, R28 ;  /* 0x00000011ff067819 */ /* 0x000fc4000001161c */
[----:B------:R-:W-:Y:S01]  /*08e0*/  PRMT R7, R3, 0x7710, RZ ;  /* 0x0000771003077816 */ /* 0x000fe200000000ff */
[----:B------:R-:W-:Y:S01]  /*08f0*/  IMAD.MOV R4, RZ, RZ, -R4 ;  /* 0x000000ffff047224 */ /* 0x000fe200078e0a04 */
[----:B------:R-:W-:Y:S02]  /*0900*/  PRMT R3, R2, 0x7710, RZ ;  /* 0x0000771002037816 */ /* 0x000fe400000000ff */
[----:B------:R-:W-:Y:S01]  /*0910*/  PRMT R6, R6, 0x9910, RZ ;  /* 0x0000991006067816 */ /* 0x000fe200000000ff */
[----:B------:R-:W-:Y:S01]  /*0920*/  IMAD.IADD R30, R24, 0x1, R7 ;  /* 0x00000001181e7824 */ /* 0x000fe200078e0207 */
[----:B------:R-:W-:Y:S01]  /*0930*/  SHF.R.U32.HI R5, RZ, 0x11, R27 ;  /* 0x00000011ff057819 */ /* 0x000fe2000001161b */
[----:B------:R-:W-:Y:S01]  /*0940*/  IMAD.IADD R8, R8, 0x1, R3 ;  /* 0x0000000108087824 */ /* 0x000fe200078e0203 */
[----:B------:R-:W-:Y:S01]  /*0950*/  MOV R3, R6 ;  /* 0x0000000600037202 */ /* 0x000fe20000000f00 */
[----:B------:R-:W-:Y:S01]  /*0960*/  VIADD R6, R26, 0x26 ;  /* 0x000000261a067836 */ /* 0x000fe20000000000 */
[----:B------:R-:W-:-:S02]  /*0970*/  PRMT R13, R4, 0x7710, RZ ;  /* 0x00007710040d7816 */ /* 0x000fc400000000ff */
[----:B------:R-:W-:Y:S01]  /*0980*/  PRMT R4, R5, 0x9910, RZ ;  /* 0x0000991005047816 */ /* 0x000fe200000000ff */
[----:B------:R-:W-:Y:S01]  /*0990*/  IMAD R5, R3, 0xc, RZ ;  /* 0x0000000c03057824 */ /* 0x000fe200078e02ff */
[----:B------:R-:W-:Y:S02]  /*09a0*/  IADD3 R2, PT, PT, R22, 0x2, RZ ;  /* 0x0000000216027810 */ /* 0x000fe40007ffe0ff */
[----:B------:R-:W-:Y:S01]  /*09b0*/  IADD3 R24, PT, PT, R24, R13, RZ ;  /* 0x0000000d18187210 */ /* 0x000fe20007ffe0ff */
[----:B------:R-:W-:Y:S01]  /*09c0*/  IMAD R4, R4, 0xc, RZ ;  /* 0x0000000c04047824 */ /* 0x000fe200078e02ff */
[----:B------:R-:W-:Y:S01]  /*09d0*/  LOP3.LUT R3, R37, 0xfe, RZ, 0xc0, !PT ;  /* 0x000000fe25037812 */ /* 0x000fe200078ec0ff */
[----:B------:R-:W-:Y:S01]  /*09e0*/  IMAD.MOV R12, RZ, RZ, -R5 ;  /* 0x000000ffff0c7224 */ /* 0x000fe200078e0a05 */
[----:B------:R-:W-:Y:S02]  /*09f0*/  IADD3 R13, PT, PT, R22, 0x3, RZ ;  /* 0x00000003160d7810 */ /* 0x000fe40007ffe0ff */
[----:B------:R-:W-:Y:S01]  /*0a00*/  LOP3.LUT R7, R2, 0xffff, RZ, 0xc0, !PT ;  /* 0x0000ffff02077812 */ /* 0x000fe200078ec0ff */
[----:B------:R-:W-:Y:S01]  /*0a10*/  IMAD R3, R3, 0xab, RZ ;  /* 0x000000ab03037824 */ /* 0x000fe200078e02ff */
[----:B------:R-:W-:-:S02]  /*0a20*/  IADD3 R14, PT, PT, RZ, -R4, RZ ;  /* 0x80000004ff0e7210 */ /* 0x000fc40007ffe0ff */
[----:B------:R-:W-:Y:S02]  /*0a30*/  LOP3.LUT R5, R6, 0xfe, RZ, 0xc0, !PT ;  /* 0x000000fe06057812 */ /* 0x000fe400078ec0ff */
[----:B------:R-:W-:Y:S02]  /*0a40*/  PRMT R4, R12, 0x7710, RZ ;  /* 0x000077100c047816 */ /* 0x000fe400000000ff */
[----:B------:R-:W-:Y:S02]  /*0a50*/  LOP3.LUT R34, R13, 0xffff, RZ, 0xc0, !PT ;  /* 0x0000ffff0d227812 */ /* 0x000fe400078ec0ff */
[----:B------:R-:W-:Y:S01]  /*0a60*/  PRMT R12, R14, 0x7710, RZ ;  /* 0x000077100e0c7816 */ /* 0x000fe200000000ff */
[----:B------:R-:W-:Y:S01]  /*0a70*/  IMAD R14, R7, 0x2aab, RZ ;  /* 0x00002aab070e7824 */ /* 0x000fe200078e02ff */
[----:B------:R-:W-:Y:S01]  /*0a80*/  LOP3.LUT R16, R16, 0xff, RZ, 0xc0, !PT ;  /* 0x000000ff10107812 */ /* 0x000fe200078ec0ff */
[----:B------:R-:W-:Y:S01]  /*0a90*/  IMAD R7, R5, 0xab, RZ ;  /* 0x000000ab05077824 */ /* 0x000fe200078e02ff */
[----:B------:R-:W-:Y:S01]  /*0aa0*/  LOP3.LUT R21, R21, 0xfe, RZ, 0xc0, !PT ;  /* 0x000000fe15157812 */ /* 0x000fe200078ec0ff */
[C---:B------:R-:W-:Y:S01]  /*0ab0*/  IMAD.IADD R4, R9.reuse, 0x1, R4 ;  /* 0x0000000109047824 */ /* 0x040fe200078e0204 */
[----:B------:R-:W-:Y:S01]  /*0ac0*/  IADD3 R9, PT, PT, R9, R12, RZ ;  /* 0x0000000c09097210 */ /* 0x000fe20007ffe0ff */
[----:B------:R-:W-:Y:S01]  /*0ad0*/  IMAD R34, R34, 0x2aab, RZ ;  /* 0x00002aab22227824 */ /* 0x000fe200078e02ff */
[----:B------:R-:W-:-:S02]  /*0ae0*/  SHF.R.U32.HI R12, RZ, 0xd, R3 ;  /* 0x0000000dff0c7819 */ /* 0x000fc40000011603 */
[--C-:B------:R-:W-:Y:S02]  /*0af0*/  SHF.R.U32.HI R3, RZ, 0x13, R14.reuse ;  /* 0x00000013ff037819 */ /* 0x100fe4000001160e */
[----:B------:R-:W-:Y:S02]  /*0b00*/  SHF.R.U32.HI R5, RZ, 0x11, R14 ;  /* 0x00000011ff057819 */ /* 0x000fe4000001160e */
[----:B------:R-:W-:Y:S02]  /*0b10*/  SHF.R.U32.HI R14, RZ, 0xd, R7 ;  /* 0x0000000dff0e7819 */ /* 0x000fe40000011607 */
[----:B------:R-:W-:Y:S02]  /*0b20*/  SHF.R.U32.HI R7, RZ, 0x13, R34 ;  /* 0x00000013ff077819 */ /* 0x000fe40000011622 */
[----:B------:R-:W-:Y:S02]  /*0b30*/  PRMT R12, R12, 0x9910, RZ ;  /* 0x000099100c0c7816 */ /* 0x000fe400000000ff */
[----:B------:R-:W-:-:S02]  /*0b40*/  PRMT R3, R3, 0x9910, RZ ;  /* 0x0000991003037816 */ /* 0x000fc400000000ff */
[----:B------:R-:W-:Y:S02]  /*0b50*/  PRMT R14, R14, 0x9910, RZ ;  /* 0x000099100e0e7816 */ /* 0x000fe400000000ff */
[----:B------:R-:W-:Y:S01]  /*0b60*/  PRMT R5, R5, 0x9910, RZ ;  /* 0x0000991005057816 */ /* 0x000fe200000000ff */
[----:B------:R-:W-:Y:S01]  /*0b70*/  IMAD R3, R3, 0x30, RZ ;  /* 0x0000003003037824 */ /* 0x000fe200078e02ff */
[----:B------:R-:W-:Y:S01]  /*0b80*/  PRMT R15, R7, 0x9910, RZ ;  /* 0x00009910070f7816 */ /* 0x000fe200000000ff */
[----:B------:R-:W-:Y:S01]  /*0b90*/  IMAD R7, R12, 0x30, RZ ;  /* 0x000000300c077824 */ /* 0x000fe200078e02ff */
[----:B------:R-:W-:Y:S01]  /*0ba0*/  LOP3.LUT R32, R32, 0xfe, RZ, 0xc0, !PT ;  /* 0x000000fe20207812 */ /* 0x000fe200078ec0ff */
[----:B------:R-:W-:Y:S01]  /*0bb0*/  IMAD R12, R14, 0x30, RZ ;  /* 0x000000300e0c7824 */ /* 0x000fe200078e02ff */
[----:B------:R-:W-:Y:S01]  /*0bc0*/  LOP3.LUT R31, R31, 0xff, RZ, 0xc0, !PT ;  /* 0x000000ff1f1f7812 */ /* 0x000fe200078ec0ff */
[----:B------:R-:W-:Y:S01]  /*0bd0*/  IMAD R5, R5, 0xc, RZ ;  /* 0x0000000c05057824 */ /* 0x000fe200078e02ff */
[----:B------:R-:W-:Y:S01]  /*0be0*/  IADD3 R7, PT, PT, RZ, -R7, RZ ;  /* 0x80000007ff077210 */ /* 0x000fe20007ffe0ff */
[----:B------:R-:W-:Y:S01]  /*0bf0*/  IMAD.MOV.U32 R14, RZ, RZ, R15 ;  /* 0x000000ffff0e7224 */ /* 0x000fe200078e000f */
[----:B------:R-:W-:Y:S01]  /*0c00*/  SHF.R.U32.HI R27, RZ, 0x13, R27 ;  /* 0x00000013ff1b7819 */ /* 0x000fe2000001161b */
[----:B------:R-:W-:Y:S01]  /*0c10*/  IMAD.MOV R3, RZ, RZ, -R3 ;  /* 0x000000ffff037224 */ /* 0x000fe200078e0a03 */
[----:B------:R-:W-:Y:S01]  /*0c20*/  IADD3 R5, PT, PT, RZ, -R5, RZ ;  /* 0x80000005ff057210 */ /* 0x000fe20007ffe0ff */
[----:B------:R-:W-:Y:S01]  /*0c30*/  IMAD.MOV R15, RZ, RZ, -R12 ;  /* 0x000000ffff0f7224 */ /* 0x000fe200078e0a0c */
[----:B------:R-:W-:Y:S01]  /*0c40*/  PRMT R12, R7, 0x7710, RZ ;  /* 0x00007710070c7816 */ /* 0x000fe200000000ff */
[----:B------:R-:W-:Y:S01]  /*0c50*/  IMAD R14, R14, 0x30, RZ ;  /* 0x000000300e0e7824 */ /* 0x000fe200078e02ff */
[----:B------:R-:W-:Y:S01]  /*0c60*/  PRMT R3, R3, 0x7710, RZ ;  /* 0x0000771003037816 */ /* 0x000fe200000000ff */
[----:B------:R-:W-:Y:S01]  /*0c70*/  IMAD R32, R32, 0x2b, RZ ;  /* 0x0000002b20207824 */ /* 0x000fe200078e02ff */
[----:B------:R-:W-:Y:S01]  /*0c80*/  PRMT R7, R15, 0x7710, RZ ;  /* 0x000077100f077816 */ /* 0x000fe200000000ff */
[----:B------:R-:W-:Y:S01]  /*0c90*/  VIADD R15, R22, 0x1 ;  /* 0x00000001160f7836 */ /* 0x000fe20000000000 */
[----:B------:R-:W-:Y:S01]  /*0ca0*/  PRMT R5, R5, 0x7710, RZ ;  /* 0x0000771005057816 */ /* 0x000fe200000000ff */
[----:B------:R-:W-:Y:S01]  /*0cb0*/  IMAD R31, R31, 0x2b, RZ ;  /* 0x0000002b1f1f7824 */ /* 0x000fe200078e02ff */
[----:B------:R-:W-:Y:S01]  /*0cc0*/  IADD3 R37, PT, PT, R37, R12, RZ ;  /* 0x0000000c25257210 */ /* 0x000fe20007ffe0ff */
[C---:B------:R-:W-:Y:S01]  /*0cd0*/  IMAD.IADD R12, R2.reuse, 0x1, R3 ;  /* 0x00000001020c7824 */ /* 0x040fe200078e0203 */
[----:B------:R-:W-:Y:S01]  /*0ce0*/  IADD3 R2, PT, PT, R2, R5, RZ ;  /* 0x0000000502027210 */ /* 0x000fe20007ffe0ff */
[----:B------:R-:W-:Y:S01]  /*0cf0*/  IMAD.IADD R6, R6, 0x1, R7 ;  /* 0x0000000106067824 */ /* 0x000fe200078e0207 */
[----:B------:R-:W-:Y:S01]  /*0d00*/  IADD3 R5, PT, PT, R26, 0x27, RZ ;  /* 0x000000271a057810 */ /* 0x000fe20007ffe0ff */
[----:B------:R-:W-:Y:S01]  /*0d10*/  VIADD R7, R22, 0x4 ;  /* 0x0000000416077836 */ /* 0x000fe20000000000 */
[----:B------:R-:W-:-:S02]  /*0d20*/  IADD3 R3, PT, PT, R26, 0x28, RZ ;  /* 0x000000281a037810 */ /* 0x000fc40007ffe0ff */
[----:B------:R-:W-:Y:S02]  /*0d30*/  IADD3 R36, PT, PT, RZ, -R14, RZ ;  /* 0x8000000eff247210 */ /* 0x000fe40007ffe0ff */
[----:B------:R-:W-:Y:S02]  /*0d40*/  LOP3.LUT R14, R5, 0xff, RZ, 0xc0, !PT ;  /* 0x000000ff050e7812 */ /* 0x000fe400078ec0ff */
[----:B------:R-:W-:Y:S02]  /*0d50*/  LOP3.LUT R29, R7, 0xffff, RZ, 0xc0, !PT ;  /* 0x0000ffff071d7812 */ /* 0x000fe400078ec0ff */
[----:B------:R-:W-:Y:S01]  /*0d60*/  LOP3.LUT R25, R3, 0xfe, RZ, 0xc0, !PT ;  /* 0x000000fe03197812 */ /* 0x000fe200078ec0ff */
[----:B------:R-:W-:Y:S01]  /*0d70*/  IMAD R14, R14, 0xab, RZ ;  /* 0x000000ab0e0e7824 */ /* 0x000fe200078e02ff */
[----:B------:R-:W-:Y:S01]  /*0d80*/  PRMT R36, R36, 0x7710, RZ ;  /* 0x0000771024247816 */ /* 0x000fe200000000ff */
[----:B------:R-:W-:Y:S01]  /*0d90*/  IMAD R43, R29, 0x2aab, RZ ;  /* 0x00002aab1d2b7824 */ /* 0x000fe200078e02ff */
[----:B------:R-:W-:Y:S01]  /*0da0*/  LOP3.LUT R33, R15, 0xffff, RZ, 0xc0, !PT ;  /* 0x0000ffff0f217812 */ /* 0x000fe200078ec0ff */
[----:B------:R-:W-:Y:S01]  /*0db0*/  IMAD R35, R25, 0xab, RZ ;  /* 0x000000ab19237824 */ /* 0x000fe200078e02ff */
[----:B------:R-:W-:Y:S01]  /*0dc0*/  SHF.R.U32.HI R29, RZ, 0xd, R14 ;  /* 0x0000000dff1d7819 */ /* 0x000fe2000001160e */
[----:B------:R-:W-:Y:S01]  /*0dd0*/  IMAD.IADD R13, R13, 0x1, R36 ;  /* 0x000000010d0d7824 */ /* 0x000fe200078e0224 */
[--C-:B------:R-:W-:Y:S01]  /*0de0*/  SHF.R.U32.HI R14, RZ, 0x13, R43.reuse ;  /* 0x00000013ff0e7819 */ /* 0x100fe2000001162b */
[----:B------:R-:W-:Y:S01]  /*0df0*/  IMAD R33, R33, 0x2aab, RZ ;  /* 0x00002aab21217824 */ /* 0x000fe200078e02ff */
[----:B------:R-:W-:-:S02]  /*0e00*/  SHF.R.U32.HI R25, RZ, 0x11, R43 ;  /* 0x00000011ff197819 */ /* 0x000fc4000001162b */
[----:B------:R-:W-:Y:S02]  /*0e10*/  SHF.R.U32.HI R35, RZ, 0xd, R35 ;  /* 0x0000000dff237819 */ /* 0x000fe40000011623 */
[----:B------:R-:W-:Y:S02]  /*0e20*/  PRMT R36, R14, 0x9910, RZ ;  /* 0x000099100e247816 */ /* 0x000fe400000000ff */
[----:B------:R-:W-:Y:S02]  /*0e30*/  PRMT R29, R29, 0x9910, RZ ;  /* 0x000099101d1d7816 */ /* 0x000fe400000000ff */
[----:B------:R-:W-:Y:S02]  /*0e40*/  PRMT R43, R25, 0x9910, RZ ;  /* 0x00009910192b7816 */ /* 0x000fe400000000ff */
[----:B------:R-:W-:Y:S01]  /*0e50*/  PRMT R44, R35, 0x9910, RZ ;  /* 0x00009910232c7816 */ /* 0x000fe200000000ff */
[----:B------:R-:W-:Y:S01]  /*0e60*/  IMAD R29, R29, 0x30, RZ ;  /* 0x000000301d1d7824 */ /* 0x000fe200078e02ff */
[----:B------:R-:W-:Y:S01]  /*0e70*/  SHF.R.U32.HI R14, RZ, 0x13, R33 ;  /* 0x00000013ff0e7819 */ /* 0x000fe20000011621 */
[----:B------:R-:W-:Y:S01]  /*0e80*/  IMAD.MOV.U32 R35, RZ, RZ, R43 ;  /* 0x000000ffff237224 */ /* 0x000fe200078e002b */
[----:B------:R-:W-:-:S02]  /*0e90*/  MOV R25, R36 ;  /* 0x0000002400197202 */ /* 0x000fc40000000f00 */
[----:B------:R-:W-:Y:S01]  /*0ea0*/  MOV R36, R44 ;  /* 0x0000002c00247202 */ /* 0x000fe20000000f00 */
[----:B------:R-:W-:Y:S01]  /*0eb0*/  IMAD.MOV R44, RZ, RZ, -R29 ;  /* 0x000000ffff2c7224 */ /* 0x000fe200078e0a1d */
[----:B------:R-:W-:Y:S01]  /*0ec0*/  PRMT R43, R14, 0x9910, RZ ;  /* 0x000099100e2b7816 */ /* 0x000fe200000000ff */
[----:B------:R-:W-:Y:S01]  /*0ed0*/  IMAD R14, R25, 0x30, RZ ;  /* 0x00000030190e7824 */ /* 0x000fe200078e02ff */
[----:B------:R-:W-:Y:S01]  /*0ee0*/  SHF.R.U32.HI R33, RZ, 0x11, R33 ;  /* 0x00000011ff217819 */ /* 0x000fe20000011621 */
[----:B------:R-:W-:Y:S01]  /*0ef0*/  IMAD R25, R35, 0xc, RZ ;  /* 0x0000000c23197824 */ /* 0x000fe200078e02ff */
[----:B------:R-:W-:Y:S01]  /*0f00*/  PRMT R44, R44, 0x7710, RZ ;  /* 0x000077102c2c7816 */ /* 0x000fe200000000ff */
[----:B------:R-:W-:Y:S01]  /*0f10*/  IMAD R35, R36, 0x30, RZ ;  /* 0x0000003024237824 */ /* 0x000fe200078e02ff */
[----:B------:R-:W-:Y:S01]  /*0f20*/  MOV R29, R43 ;  /* 0x0000002b001d7202 */ /* 0x000fe20000000f00 */
[----:B------:R-:W-:Y:S01]  /*0f30*/  IMAD.MOV R14, RZ, RZ, -R14 ;  /* 0x000000ffff0e7224 */ /* 0x000fe200078e0a0e */
[----:B------:R-:W-:Y:S01]  /*0f40*/  IADD3 R25, PT, PT, RZ, -R25, RZ ;  /* 0x80000019ff197210 */ /* 0x000fe20007ffe0ff */
[----:B------:R-:W-:Y:S01]  /*0f50*/  IMAD.MOV R35, RZ, RZ, -R35 ;  /* 0x000000ffff237224 */ /* 0x000fe200078e0a23 */
[----:B------:R-:W-:-:S02]  /*0f60*/  IADD3 R5, PT, PT, R5, R44, RZ ;  /* 0x0000002c05057210 */ /* 0x000fc40007ffe0ff */
[----:B------:R-:W-:Y:S02]  /*0f70*/  PRMT R14, R14, 0x7710, RZ ;  /* 0x000077100e0e7816 */ /* 0x000fe400000000ff */
[----:B------:R-:W-:Y:S02]  /*0f80*/  PRMT R36, R25, 0x7710, RZ ;  /* 0x0000771019247816 */ /* 0x000fe400000000ff */
[----:B------:R-:W-:Y:S01]  /*0f90*/  PRMT R44, R35, 0x7710, RZ ;  /* 0x00007710232c7816 */ /* 0x000fe200000000ff */
[----:B------:R-:W-:Y:S01]  /*0fa0*/  IMAD R35, R29, 0x30, RZ ;  /* 0x000000301d237824 */ /* 0x000fe200078e02ff */
[----:B------:R-:W-:Y:S01]  /*0fb0*/  IADD3 R29, PT, PT, R22, 0x5, RZ ;  /* 0x00000005161d7810 */ /* 0x000fe20007ffe0ff */
[C---:B------:R-:W-:Y:S01]  /*0fc0*/  IMAD.IADD R14, R7.reuse, 0x1, R14 ;  /* 0x00000001070e7824 */ /* 0x040fe200078e020e */
[----:B------:R-:W-:Y:S01]  /*0fd0*/  IADD3 R7, PT, PT, R7, R36, RZ ;  /* 0x0000002407077210 */ /* 0x000fe20007ffe0ff */
[C---:B------:R-:W-:Y:S01]  /*0fe0*/  VIADD R36, R26.reuse, 0x25 ;  /* 0x000000251a247836 */ /* 0x040fe20000000000 */
[----:B------:R-:W-:Y:S01]  /*0ff0*/  IADD3 R25, PT, PT, R26, 0x29, RZ ;  /* 0x000000291a197810 */ /* 0x000fe20007ffe0ff */
[----:B------:R-:W-:Y:S01]  /*1000*/  IMAD.MOV R48, RZ, RZ, -R35 ;  /* 0x000000ffff307224 */ /* 0x000fe200078e0a23 */
[----:B------:R-:W-:Y:S01]  /*1010*/  LOP3.LUT R35, R29, 0xffff, RZ, 0xc0, !PT ;  /* 0x0000ffff1d237812 */ /* 0x000fe200078ec0ff */
[----:B------:R-:W-:Y:S01]  /*1020*/  IMAD.IADD R3, R3, 0x1, R44 ;  /* 0x0000000103037824 */ /* 0x000fe200078e022c */
[----:B------:R-:W-:-:S02]  /*1030*/  LOP3.LUT R46, R25, 0xff, RZ, 0xc0, !PT ;  /* 0x000000ff192e7812 */ /* 0x000fc400078ec0ff */
[----:B------:R-:W-:Y:S01]  /*1040*/  LOP3.LUT R44, R36, 0xff, RZ, 0xc0, !PT ;  /* 0x000000ff242c7812 */ /* 0x000fe200078ec0ff */
[----:B------:R-:W-:Y:S01]  /*1050*/  IMAD R35, R35, 0x2aab, RZ ;  /* 0x00002aab23237824 */ /* 0x000fe200078e02ff */
[----:B------:R-:W-:Y:S01]  /*1060*/  IADD3 R43, PT, PT, R22, 0x141, RZ ;  /* 0x00000141162b7810 */ /* 0x000fe20007ffe0ff */
[----:B------:R-:W-:Y:S01]  /*1070*/  IMAD R46, R46, 0xab, RZ ;  /* 0x000000ab2e2e7824 */ /* 0x000fe200078e02ff */
[----:B------:R-:W-:Y:S01]  /*1080*/  PRMT R48, R48, 0x7710, RZ ;  /* 0x0000771030307816 */ /* 0x000fe200000000ff */
[----:B------:R-:W-:Y:S01]  /*1090*/  IMAD R45, R44, 0xab, RZ ;  /* 0x000000ab2c2d7824 */ /* 0x000fe200078e02ff */
[----:B------:R-:W-:Y:S02]  /*10a0*/  SHF.R.U32.HI R44, RZ, 0x13, R35 ;  /* 0x00000013ff2c7819 */ /* 0x000fe40000011623 */
[----:B------:R-:W-:Y:S01]  /*10b0*/  LOP3.LUT R43, R43, 0xffff, RZ, 0xc0, !PT ;  /* 0x0000ffff2b2b7812 */ /* 0x000fe200078ec0ff */
[----:B------:R-:W-:Y:S01]  /*10c0*/  IMAD.IADD R15, R15, 0x1, R48 ;  /* 0x000000010f0f7824 */ /* 0x000fe200078e0230 */
[----:B------:R-:W-:-:S02]  /*10d0*/  SHF.R.U32.HI R46, RZ, 0xd, R46 ;  /* 0x0000000dff2e7819 */ /* 0x000fc4000001162e */
[----:B------:R-:W-:Y:S02]  /*10e0*/  PRMT R44, R44, 0x9910, RZ ;  /* 0x000099102c2c7816 */ /* 0x000fe400000000ff */
[----:B------:R-:W-:Y:S02]  /*10f0*/  SHF.R.U32.HI R45, RZ, 0xd, R45 ;  /* 0x0000000dff2d7819 */ /* 0x000fe4000001162d */
[----:B------:R-:W-:Y:S01]  /*1100*/  PRMT R47, R46, 0x9910, RZ ;  /* 0x000099102e2f7816 */ /* 0x000fe200000000ff */
[----:B------:R-:W-:Y:S01]  /*1110*/  IMAD R46, R43, 0x2aab, RZ ;  /* 0x00002aab2b2e7824 */ /* 0x000fe200078e02ff */
[----:B------:R-:W-:Y:S01]  /*1120*/  PRMT R45, R45, 0x9910, RZ ;  /* 0x000099102d2d7816 */ /* 0x000fe200000000ff */
[----:B------:R-:W-:Y:S01]  /*1130*/  IMAD R43, R44, 0x30, RZ ;  /* 0x000000302c2b7824 */ /* 0x000fe200078e02ff */
[----:B------:R-:W-:Y:S02]  /*1140*/  LOP3.LUT R5, R5, 0xff, RZ, 0xc0, !PT ;  /* 0x000000ff05057812 */ /* 0x000fe400078ec0ff */
[----:B------:R-:W-:Y:S01]  /*1150*/  SHF.R.U32.HI R44, RZ, 0x13, R46 ;  /* 0x00000013ff2c7819 */ /* 0x000fe2000001162e */
[----:B------:R-:W-:Y:S01]  /*1160*/  IMAD.MOV R48, RZ, RZ, -R43 ;  /* 0x000000ffff307224 */ /* 0x000fe200078e0a2b */
[----:B------:R-:W-:Y:S01]  /*1170*/  SHF.R.U32.HI R35, RZ, 0x11, R35 ;  /* 0x00000011ff237819 */ /* 0x000fe20000011623 */
[----:B------:R-:W-:Y:S01]  /*1180*/  IMAD R46, R47, 0x30, RZ ;  /* 0x000000302f2e7824 */ /* 0x000fe200078e02ff */
[----:B------:R-:W-:Y:S01]  /*1190*/  IADD3 R47, PT, PT, R22, 0x143, RZ ;  /* 0x00000143162f7810 */ /* 0x000fe20007ffe0ff */
[----:B------:R-:W-:Y:S01]  /*11a0*/  IMAD R45, R45, 0x30, RZ ;  /* 0x000000302d2d7824 */ /* 0x000fe200078e02ff */
[----:B------:R-:W-:Y:S01]  /*11b0*/  PRMT R48, R48, 0x7710, RZ ;  /* 0x0000771030307816 */ /* 0x000fe200000000ff */
[----:B------:R-:W-:Y:S01]  /*11c0*/  IMAD.MOV R46, RZ, RZ, -R46 ;  /* 0x000000ffff2e7224 */ /* 0x000fe200078e0a2e */
[----:B------:R-:W-:Y:S01]  /*11d0*/  LOP3.LUT R47, R47, 0xffff, RZ, 0xc0, !PT ;  /* 0x0000ffff2f2f7812 */ /* 0x000fe200078ec0ff */
[----:B------:R-:W-:Y:S01]  /*11e0*/  IMAD R43, R44, R49, UR4 ;  /* 0x000000042c2b7e24 */ /* 0x000fe2000f8e0231 */
[----:B------:R-:W-:Y:S01]  /*11f0*/  IADD3 R45, PT, PT, RZ, -R45, RZ ;  /* 0x8000002dff2d7210 */ /* 0x000fe20007ffe0ff */
[----:B------:R-:W-:Y:S01]  /*1200*/  IMAD R44, R16, 0x2b, RZ ;  /* 0x0000002b102c7824 */ /* 0x000fe200078e02ff */
[----:B------:R-:W-:Y:S01]  /*1210*/  IADD3 R16, PT, PT, R29, R48, RZ ;  /* 0x000000301d107210 */ /* 0x000fe20007ffe0ff */
[----:B------:R-:W-:Y:S01]  /*1220*/  IMAD R47, R47, 0x2aab, RZ ;  /* 0x00002aab2f2f7824 */ /* 0x000fe200078e02ff */
[----:B------:R-:W-:Y:S01]  /*1230*/  PRMT R48, R46, 0x7710, RZ ;  /* 0x000077102e307816 */ /* 0x000fe200000000ff */
[----:B------:R-:W-:Y:S01]  /*1240*/  IMAD R5, R5, 0x2b, RZ ;  /* 0x0000002b05057824 */ /* 0x000fe200078e02ff */
[----:B------:R-:W-:-:S02]  /*1250*/  LOP3.LUT R29, R22, 0xffff, RZ, 0xc0, !PT ;  /* 0x0000ffff161d7812 */ /* 0x000fc400078ec0ff */
[----:B------:R-:W-:Y:S02]  /*1260*/  PRMT R45, R45, 0x7710, RZ ;  /* 0x000077102d2d7816 */ /* 0x000fe400000000ff */
[----:B------:R-:W-:Y:S01]  /*1270*/  SHF.R.U32.HI R46, RZ, 0x9, R44 ;  /* 0x00000009ff2e7819 */ /* 0x000fe2000001162c */
[----:B------:R-:W-:Y:S01]  /*1280*/  VIADD R44, R22, 0x140 ;  /* 0x00000140162c7836 */ /* 0x000fe20000000000 */
[----:B------:R-:W-:Y:S01]  /*1290*/  IADD3 R25, PT, PT, R25, R48, RZ ;  /* 0x0000003019197210 */ /* 0x000fe20007ffe0ff */
[----:B------:R-:W-:Y:S01]  /*12a0*/  IMAD R48, R29, 0x2aab, RZ ;  /* 0x00002aab1d307824 */ /* 0x000fe200078e02ff */
[----:B------:R-:W-:Y:S01]  /*12b0*/  LOP3.LUT R3, R3, 0xfe, RZ, 0xc0, !PT ;  /* 0x000000fe03037812 */ /* 0x000fe200078ec0ff */
[----:B------:R-:W-:Y:S01]  /*12c0*/  IMAD.IADD R36, R36, 0x1, R45 ;  /* 0x0000000124247824 */ /* 0x000fe200078e022d */
[----:B------:R-:W-:Y:S01]  /*12d0*/  LOP3.LUT R44, R44, 0xffff, RZ, 0xc0, !PT ;  /* 0x0000ffff2c2c7812 */ /* 0x000fe200078ec0ff */
[----:B------:R-:W-:Y:S01]  /*12e0*/  VIADD R45, R22, 0x142 ;  /* 0x00000142162d7836 */ /* 0x000fe20000000000 */
[----:B------:R-:W-:Y:S01]  /*12f0*/  SHF.R.U32.HI R5, RZ, 0x9, R5 ;  /* 0x00000009ff057819 */ /* 0x000fe20000011605 */
[----:B------:R-:W-:Y:S01]  /*1300*/  IMAD R29, R46, 0x3c0, R43 ;  /* 0x000003c02e1d7824 */ /* 0x000fe200078e022b */
[----:B------:R-:W-:Y:S01]  /*1310*/  SHF.R.U32.HI R43, RZ, 0x11, R48 ;  /* 0x00000011ff2b7819 */ /* 0x000fe20000011630 */
[----:B------:R-:W-:Y:S01]  /*1320*/  HFMA2 R48, -RZ, RZ, 0, 0.005859375 ;  /* 0x00001e00ff307431 */ /* 0x000fe200000001ff */
[----:B------:R-:W-:Y:S01]  /*1330*/  LOP3.LUT R46, R45, 0xffff, RZ, 0xc0, !PT ;  /* 0x0000ffff2d2e7812 */ /* 0x000fe200078ec0ff */
[----:B------:R-:W-:Y:S01]  /*1340*/  IMAD R45, R44, 0x2aab, RZ ;  /* 0x00002aab2c2d7824 */ /* 0x000fe200078e02ff */
[----:B------:R-:W-:Y:S01]  /*1350*/  PRMT R43, R43, 0x9910, RZ ;  /* 0x000099102b2b7816 */ /* 0x000fe200000000ff */
[----:B------:R-:W-:Y:S01]  /*1360*/  IMAD R3, R3, 0x2b, RZ ;  /* 0x0000002b03037824 */ /* 0x000fe200078e02ff */
[----:B------:R-:W-:Y:S01]  /*1370*/  LOP3.LUT R25, R25, 0xff, RZ, 0xc0, !PT ;  /* 0x000000ff19197812 */ /* 0x000fe200078ec0ff */
[----:B------:R-:W-:Y:S01]  /*1380*/  IMAD R44, R46, 0x2aab, RZ ;  /* 0x00002aab2e2c7824 */ /* 0x000fe200078e02ff */
[----:B------:R-:W-:-:S02]  /*1390*/  MOV R46, R43 ;  /* 0x0000002b002e7202 */ /* 0x000fc40000000f00 */
[----:B------:R-:W-:Y:S02]  /*13a0*/  SHF.R.U32.HI R43, RZ, 0x13, R47 ;  /* 0x00000013ff2b7819 */ /* 0x000fe4000001162f */
[----:B------:R-:W-:Y:S01]  /*13b0*/  SHF.R.U32.HI R45, RZ, 0x13, R45 ;  /* 0x00000013ff2d7819 */ /* 0x000fe2000001162d */
[----:B------:R-:W-:Y:S01]  /*13c0*/  IMAD R46, R46, 0xc, RZ ;  /* 0x0000000c2e2e7824 */ /* 0x000fe200078e02ff */
[----:B------:R-:W-:Y:S01]  /*13d0*/  SHF.R.U32.HI R44, RZ, 0x13, R44 ;  /* 0x00000013ff2c7819 */ /* 0x000fe2000001162c */
[----:B------:R-:W-:Y:S01]  /*13e0*/  IMAD R43, R43, R48, UR4 ;  /* 0x000000042b2b7e24 */ /* 0x000fe2000f8e0230 */
[----:B------:R-:W-:Y:S01]  /*13f0*/  LOP3.LUT R24, R24, 0xffff, RZ, 0xc0, !PT ;  /* 0x0000ffff18187812 */ /* 0x000fe200078ec0ff */
[----:B------:R-:W-:Y:S01]  /*1400*/  IMAD.MOV R46, RZ, RZ, -R46 ;  /* 0x000000ffff2e7224 */ /* 0x000fe200078e0a2e */
[----:B------:R-:W-:Y:S01]  /*1410*/  PRMT R8, R8, 0x9910, RZ ;  /* 0x0000991008087816 */ /* 0x000fe200000000ff */
[----:B------:R-:W-:Y:S01]  /*1420*/  IMAD R45, R45, R50, UR4 ;  /* 0x000000042d2d7e24 */ /* 0x000fe2000f8e0232 */
[----:B------:R-:W-:Y:S01]  /*1430*/  PRMT R16, R16, 0x9910, RZ ;  /* 0x0000991010107816 */ /* 0x000fe200000000ff */
[----:B------:R-:W-:Y:S01]  /*1440*/  IMAD R44, R44, R49, UR4 ;  /* 0x000000042c2c7e24 */ /* 0x000fe2000f8e0231 */
[----:B------:R-:W-:Y:S01]  /*1450*/  PRMT R47, R46, 0x7710, RZ ;  /* 0x000077102e2f7816 */ /* 0x000fe200000000ff */
[----:B------:R-:W-:-:S02]  /*1460*/  IMAD R46, R21, 0x2b, RZ ;  /* 0x0000002b152e7824 */ /* 0x000fc400078e02ff */
[----:B------:R-:W-:Y:S01]  /*1470*/  IMAD R8, R8, 0x2b, RZ ;  /* 0x0000002b08087824 */ /* 0x000fe200078e02ff */
[C---:B------:R-:W-:Y:S01]  /*1480*/  IADD3 R21, PT, PT, R22.reuse, R47, RZ ;  /* 0x0000002f16157210 */ /* 0x040fe20007ffe0ff */
[----:B------:R-:W-:Y:S01]  /*1490*/  VIADD R22, R22, 0x144 ;  /* 0x0000014416167836 */ /* 0x000fe20000000000 */
[----:B------:R-:W-:Y:S01]  /*14a0*/  SHF.R.U32.HI R47, RZ, 0x13, R28 ;  /* 0x00000013ff2f7819 */ /* 0x000fe2000001161c */
[----:B------:R-:W-:Y:S01]  /*14b0*/  IMAD R16, R16, 0x2b, RZ ;  /* 0x0000002b10107824 */ /* 0x000fe200078e02ff */
[----:B------:R-:W-:Y:S02]  /*14c0*/  SHF.R.U32.HI R28, RZ, 0x9, R46 ;  /* 0x00000009ff1c7819 */ /* 0x000fe4000001162e */
[----:B------:R-:W-:Y:S01]  /*14d0*/  LOP3.LUT R46, R22, 0xffff, RZ, 0xc0, !PT ;  /* 0x0000ffff162e7812 */ /* 0x000fe200078ec0ff */
[----:B------:R-:W-:Y:S01]  /*14e0*/  IMAD R22, R47, R48, UR4 ;  /* 0x000000042f167e24 */ /* 0x000fe2000f8e0230 */
[----:B------:R-:W-:Y:S01]  /*14f0*/  IADD3 R47, PT, PT, R26, 0x148, RZ ;  /* 0x000001481a2f7810 */ /* 0x000fe20007ffe0ff */
[----:B------:R-:W-:Y:S01]  /*1500*/  IMAD R28, R28, 0x3c0, R45 ;  /* 0x000003c01c1c7824 */ /* 0x000fe200078e022d */
[----:B------:R-:W-:Y:S01]  /*1510*/  LOP3.LUT R45, R37, 0xfe, RZ, 0xc0, !PT ;  /* 0x000000fe252d7812 */ /* 0x000fe200078ec0ff */
[----:B------:R-:W-:Y:S01]  /*1520*/  IMAD R46, R46, 0x2aab, RZ ;  /* 0x00002aab2e2e7824 */ /* 0x000fe200078e02ff */
[----:B------:R-:W-:-:S02]  /*1530*/  LOP3.LUT R47, R47, 0xffff, RZ, 0xc0, !PT ;  /* 0x0000ffff2f2f7812 */ /* 0x000fc400078ec0ff */
[----:B------:R-:W-:Y:S01]  /*1540*/  LOP3.LUT R8, R8, 0xffff, RZ, 0xc0, !PT ;  /* 0x0000ffff08087812 */ /* 0x000fe200078ec0ff */
[----:B------:R-:W-:Y:S01]  /*1550*/  IMAD R45, R45, 0x2b, RZ ;  /* 0x0000002b2d2d7824 */ /* 0x000fe200078e02ff */
[----:B------:R-:W-:Y:S01]  /*1560*/  SHF.R.U32.HI R37, RZ, 0x13, R46 ;  /* 0x00000013ff257819 */ /* 0x000fe2000001162e */
[----:B------:R-:W-:Y:S01]  /*1570*/  IMAD R47, R47, 0x2aab, RZ ;  /* 0x00002aab2f2f7824 */ /* 0x000fe200078e02ff */
[----:B------:R-:W-:Y:S02]  /*1580*/  SHF.R.U32.HI R46, RZ, 0x9, R31 ;  /* 0x00000009ff2e7819 */ /* 0x000fe4000001161f */
[----:B------:R-:W-:Y:S01]  /*1590*/  SHF.R.U32.HI R8, RZ, 0x9, R8 ;  /* 0x00000009ff087819 */ /* 0x000fe20000011608 */
[----:B------:R-:W-:Y:S01]  /*15a0*/  IMAD R49, R37, R48, UR4 ;  /* 0x0000000425317e24 */ /* 0x000fe2000f8e0230 */
[----:B------:R-:W-:Y:S01]  /*15b0*/  SHF.R.U32.HI R37, RZ, 0x9, R32 ;  /* 0x00000009ff257819 */ /* 0x000fe20000011620 */
[----:B------:R-:W-:Y:S01]  /*15c0*/  IMAD R31, R46, 0x3c0, R43 ;  /* 0x000003c02e1f7824 */ /* 0x000fe200078e022b */
[----:B------:R-:W-:Y:S01]  /*15d0*/  SHF.R.U32.HI R32, RZ, 0x9, R45 ;  /* 0x00000009ff207819 */ /* 0x000fe2000001162d */
[C---:B------:R-:W-:Y:S01]  /*15e0*/  VIADD R45, R26.reuse, 0x147 ;  /* 0x000001471a2d7836 */ /* 0x040fe20000000000 */
[----:B------:R-:W-:Y:S01]  /*15f0*/  LOP3.LUT R21, R21, 0xffff, RZ, 0xc0, !PT ;  /* 0x0000ffff15157812 */ /* 0x000fe200078ec0ff */
[----:B------:R-:W-:Y:S01]  /*1600*/  IMAD R43, R37, 0x3c0, R44 ;  /* 0x000003c0252b7824 */ /* 0x000fe200078e022c */
[C---:B------:R-:W-:Y:S01]  /*1610*/  IADD3 R44, PT, PT, R26.reuse, 0x146, RZ ;  /* 0x000001461a2c7810 */ /* 0x040fe20007ffe0ff */
[----:B------:R-:W-:Y:S01]  /*1620*/  VIADD R37, R26, 0x145 ;  /* 0x000001451a257836 */ /* 0x000fe20000000000 */
[----:B------:R-:W-:Y:S01]  /*1630*/  LOP3.LUT R46, R45, 0xffff, RZ, 0xc0, !PT ;  /* 0x0000ffff2d2e7812 */ /* 0x000fe200078ec0ff */
[----:B------:R-:W-:Y:S01]  /*1640*/  IMAD R32, R32, 0x3c0, R49 ;  /* 0x000003c020207824 */ /* 0x000fe200078e0231 */
[----:B------:R-:W-:-:S02]  /*1650*/  SHF.R.U32.HI R45, RZ, 0x13, R47 ;  /* 0x00000013ff2d7819 */ /* 0x000fc4000001162f */
[----:B------:R-:W-:Y:S01]  /*1660*/  LOP3.LUT R47, R44, 0xffff, RZ, 0xc0, !PT ;  /* 0x0000ffff2c2f7812 */ /* 0x000fe200078ec0ff */
[----:B------:R-:W-:Y:S01]  /*1670*/  IMAD R48, R46, 0x2aab, RZ ;  /* 0x00002aab2e307824 */ /* 0x000fe200078e02ff */
[----:B------:R-:W-:Y:S01]  /*1680*/  LOP3.LUT R46, R37, 0xffff, RZ, 0xc0, !PT ;  /* 0x0000ffff252e7812 */ /* 0x000fe200078ec0ff */
[----:B------:R-:W-:Y:S01]  /*1690*/  IMAD R44, R45, R50, UR4 ;  /* 0x000000042d2c7e24 */ /* 0x000fe2000f8e0232 */
[----:B------:R-:W-:Y:S01]  /*16a0*/  LOP3.LUT R30, R43, 0xffff, R30, 0xf8, !PT ;  /* 0x0000ffff2b1e7812 */ /* 0x000fe200078ef81e */
[----:B------:R-:W-:Y:S01]  /*16b0*/  IMAD R45, R47, 0x2aab, RZ ;  /* 0x00002aab2f2d7824 */ /* 0x000fe200078e02ff */
[----:B------:R-:W-:Y:S01]  /*16c0*/  SHF.R.U32.HI R37, RZ, 0x13, R48 ;  /* 0x00000013ff257819 */ /* 0x000fe20000011630 */
[----:B------:R-:W-:Y:S01]  /*16d0*/  IMAD R47, R46, 0x2aab, RZ ;  /* 0x00002aab2e2f7824 */ /* 0x000fe200078e02ff */
[----:B------:R-:W-:Y:S02]  /*16e0*/  LOP3.LUT R46, R6, 0xfe, RZ, 0xc0, !PT ;  /* 0x000000fe062e7812 */ /* 0x000fe400078ec0ff */
[----:B------:R-:W-:-:S02]  /*16f0*/  MOV R48, 0x1e00 ;  /* 0x00001e0000307802 */ /* 0x000fc40000000f00 */
[----:B------:R-:W-:Y:S01]  /*1700*/  SHF.R.U32.HI R45, RZ, 0x13, R45 ;  /* 0x00000013ff2d7819 */ /* 0x000fe2000001162d */
[----:B------:R-:W-:Y:S01]  /*1710*/  IMAD R46, R46, 0x2b, RZ ;  /* 0x0000002b2e2e7824 */ /* 0x000fe200078e02ff */
[----:B------:R-:W-:Y:S01]  /*1720*/  IADD3 R31, PT, PT, R31, R24, RZ ;  /* 0x000000181f1f7210 */ /* 0x000fe20007ffe0ff */
[-C--:B------:R-:W-:Y:S01]  /*1730*/  IMAD R6, R37, R48.reuse, UR4 ;  /* 0x0000000425067e24 */ /* 0x080fe2000f8e0230 */
[----:B------:R-:W-:Y:S01]  /*1740*/  SHF.R.U32.HI R37, RZ, 0x13, R47 ;  /* 0x00000013ff257819 */ /* 0x000fe2000001162f */
[----:B------:R-:W-:Y:S01]  /*1750*/  IMAD R47, R45, R48, UR4 ;  /* 0x000000042d2f7e24 */ /* 0x000fe2000f8e0230 */
[----:B------:R-:W-:Y:S01]  /*1760*/  SHF.R.U32.HI R46, RZ, 0x9, R46 ;  /* 0x00000009ff2e7819 */ /* 0x000fe2000001162e */
[----:B------:R-:W-:Y:S01]  /*1770*/  VIADD R24, R23, 0x2 ;  /* 0x0000000217187836 */ /* 0x000fe20000000000 */
[----:B------:R-:W-:Y:S01]  /*1780*/  SHF.R.U32.HI R45, RZ, 0x11, R34 ;  /* 0x00000011ff2d7819 */ /* 0x000fe20000011622 */
[----:B------:R-:W-:Y:S01]  /*1790*/  IMAD R37, R37, R50, UR4 ;  /* 0x0000000425257e24 */ /* 0x000fe2000f8e0232 */
[----:B------:R-:W-:Y:S01]  /*17a0*/  LOP3.LUT R32, R32, R21, RZ, 0xfc, !PT ;  /* 0x0000001520207212 */ /* 0x000fe200078efcff */
[----:B------:R-:W-:Y:S01]  /*17b0*/  IMAD R34, R46, 0x3c0, R47 ;  /* 0x000003c02e227824 */ /* 0x000fe200078e022f */
[----:B------:R-:W-:Y:S01]  /*17c0*/  PRMT R45, R45, 0x9910, RZ ;  /* 0x000099102d2d7816 */ /* 0x000fe200000000ff */
[----:B------:R-:W-:Y:S01]  /*17d0*/  HFMA2 R47, -RZ, RZ, 0, 0.005859375 ;  /* 0x00001e00ff2f7431 */ /* 0x000fe200000001ff */
[----:B------:R-:W-:-:S02]  /*17e0*/  PRMT R46, R33, 0x9910, RZ ;  /* 0x00009910212e7816 */ /* 0x000fc400000000ff */
[----:B------:R-:W-:Y:S01]  /*17f0*/  PRMT R33, R35, 0x9910, RZ ;  /* 0x0000991023217816 */ /* 0x000fe200000000ff */
[----:B------:R-:W-:Y:S01]  /*1800*/  IMAD R45, R45, 0xc, RZ ;  /* 0x0000000c2d2d7824 */ /* 0x000fe200078e02ff */
[----:B------:R-:W-:Y:S01]  /*1810*/  LOP3.LUT R24, R24, 0xffff, RZ, 0xc0, !PT ;  /* 0x0000ffff18187812 */ /* 0x000fe200078ec0ff */
[----:B------:R-:W-:Y:S01]  /*1820*/  IMAD R46, R46, 0xc, RZ ;  /* 0x0000000c2e2e7824 */ /* 0x000fe200078e02ff */
[----:B------:R-:W-:Y:S01]  /*1830*/  MOV R49, 0x1e00 ;  /* 0x00001e0000317802 */ /* 0x000fe20000000f00 */
[----:B------:R-:W-:Y:S02]  /*1840*/  IMAD R33, R33, 0xc, RZ ;  /* 0x0000000c21217824 */ /* 0x000fe400078e02ff */
[----:B------:R-:W-:Y:S01]  /*1850*/  IMAD.MOV R45, RZ, RZ, -R45 ;  /* 0x000000ffff2d7224 */ /* 0x000fe200078e0a2d */
[----:B------:R-:W-:Y:S01]  /*1860*/  IADD3 R46, PT, PT, RZ, -R46, RZ ;  /* 0x8000002eff2e7210 */ /* 0x000fe20007ffe0ff */
[----:B------:R-:W-:Y:S01]  /*1870*/  IMAD R35, R5, 0x3c0, R6 ;  /* 0x000003c005237824 */ /* 0x000fe200078e0206 */
[----:B------:R-:W-:Y:S01]  /*1880*/  SHF.R.U32.HI R5, RZ, 0x9, R3 ;  /* 0x00000009ff057819 */ /* 0x000fe20000011603 */
[----:B------:R-:W-:Y:S01]  /*1890*/  IMAD.MOV R6, RZ, RZ, -R33 ;  /* 0x000000ffff067224 */ /* 0x000fe200078e0a21 */
[----:B------:R-:W-:-:S02]  /*18a0*/  PRMT R33, R45, 0x7710, RZ ;  /* 0x000077102d217816 */ /* 0x000fc400000000ff */
[----:B------:R-:W-:Y:S01]  /*18b0*/  LOP3.LUT R3, R36, 0xff, RZ, 0xc0, !PT ;  /* 0x000000ff24037812 */ /* 0x000fe200078ec0ff */
[----:B------:R-:W-:Y:S01]  /*18c0*/  IMAD R36, R5, 0x3c0, R44 ;  /* 0x000003c005247824 */ /* 0x000fe200078e022c */
[----:B------:R-:W-:Y:S01]  /*18d0*/  PRMT R5, R6, 0x7710, RZ ;  /* 0x0000771006057816 */ /* 0x000fe200000000ff */
[C---:B------:R-:W-:Y:S01]  /*18e0*/  VIADD R44, R26.reuse, 0x149 ;  /* 0x000001491a2c7836 */ /* 0x040fe20000000000 */
[----:B------:R-:W-:Y:S01]  /*18f0*/  IADD3 R6, PT, PT, R26, 0x2, R33 ;  /* 0x000000021a067810 */ /* 0x000fe20007ffe021 */
[----:B------:R-:W-:Y:S01]  /*1900*/  IMAD R33, R3, 0x2b, RZ ;  /* 0x0000002b03217824 */ /* 0x000fe200078e02ff */
[----:B------:R-:W-:Y:S02]  /*1910*/  PRMT R45, R46, 0x7710, RZ ;  /* 0x000077102e2d7816 */ /* 0x000fe400000000ff */
[C---:B------:R-:W-:Y:S02]  /*1920*/  IADD3 R3, PT, PT, R26.reuse, 0x4, R5 ;  /* 0x000000041a037810 */ /* 0x040fe40007ffe005 */
[----:B------:R-:W-:-:S02]  /*1930*/  IADD3 R5, PT, PT, R26, R45, RZ ;  /* 0x0000002d1a057210 */ /* 0x000fc40007ffe0ff */
[----:B------:R-:W-:Y:S02]  /*1940*/  SHF.R.U32.HI R26, RZ, 0x9, R33 ;  /* 0x00000009ff1a7819 */ /* 0x000fe40000011621 */
[----:B------:R-:W-:Y:S02]  /*1950*/  LOP3.LUT R44, R44, 0xffff, RZ, 0xc0, !PT ;  /* 0x0000ffff2c2c7812 */ /* 0x000fe400078ec0ff */
[C---:B------:R-:W-:Y:S01]  /*1960*/  LOP3.LUT R46, R23.reuse, 0xffff, RZ, 0xc0, !PT ;  /* 0x0000ffff172e7812 */ /* 0x040fe200078ec0ff */
[----:B------:R-:W-:Y:S01]  /*1970*/  IMAD R33, R26, 0x3c0, R37 ;  /* 0x000003c01a217824 */ /* 0x000fe200078e0225 */
[----:B------:R-:W-:Y:S01]  /*1980*/  IADD3 R45, PT, PT, R23, 0x5, RZ ;  /* 0x00000005172d7810 */ /* 0x000fe20007ffe0ff */
[----:B------:R-:W-:Y:S02]  /*1990*/  IMAD R37, R44, 0x2aab, RZ ;  /* 0x00002aab2c257824 */ /* 0x000fe400078e02ff */
[----:B------:R-:W-:Y:S01]  /*19a0*/  IMAD R46, R46, 0x2aab, RZ ;  /* 0x00002aab2e2e7824 */ /* 0x000fe200078e02ff */
[----:B------:R-:W-:Y:S01]  /*19b0*/  LOP3.LUT R45, R45, 0xffff, RZ, 0xc0, !PT ;  /* 0x0000ffff2d2d7812 */ /* 0x000fe200078ec0ff */
[C---:B------:R-:W-:Y:S01]  /*19c0*/  IMAD R26, R27.reuse, R48, UR4 ;  /* 0x000000041b1a7e24 */ /* 0x040fe2000f8e0230 */
[----:B------:R-:W-:Y:S01]  /*19d0*/  PRMT R27, R27, 0x9910, RZ ;  /* 0x000099101b1b7816 */ /* 0x000fe200000000ff */
[----:B------:R-:W-:Y:S01]  /*19e0*/  IMAD.MOV.U32 R44, RZ, RZ, 0x1e00 ;  /* 0x00001e00ff2c7424 */ /* 0x000fe200078e00ff */
[----:B------:R-:W-:Y:S01]  /*19f0*/  SHF.R.U32.HI R37, RZ, 0x13, R37 ;  /* 0x00000013ff257819 */ /* 0x000fe20000011625 */
[----:B------:R-:W-:Y:S01]  /*1a00*/  IMAD R45, R45, 0x2aab, RZ ;  /* 0x00002aab2d2d7824 */ /* 0x000fe200078e02ff */
[----:B------:R-:W-:Y:S01]  /*1a10*/  SHF.R.U32.HI R46, RZ, 0x13, R46 ;  /* 0x00000013ff2e7819 */ /* 0x000fe2000001162e */
[----:B------:R-:W-:-:S02]  /*1a20*/  IMAD R27, R27, 0x30, RZ ;  /* 0x000000301b1b7824 */ /* 0x000fc400078e02ff */
[----:B------:R-:W-:Y:S01]  /*1a30*/  IMAD R37, R37, R44, UR4 ;  /* 0x0000000425257e24 */ /* 0x000fe2000f8e022c */
[----:B------:R-:W-:Y:S01]  /*1a40*/  SHF.R.U32.HI R45, RZ, 0x13, R45 ;  /* 0x00000013ff2d7819 */ /* 0x000fe2000001162d */
[C---:B------:R-:W-:Y:S01]  /*1a50*/  IMAD R44, R46.reuse, R47, UR4 ;  /* 0x000000042e2c7e24 */ /* 0x040fe2000f8e022f */
[----:B------:R-:W-:Y:S02]  /*1a60*/  PRMT R46, R46, 0x9910, RZ ;  /* 0x000099102e2e7816 */ /* 0x000fe400000000ff */
[----:B------:R-:W-:Y:S01]  /*1a70*/  IADD3 R48, PT, PT, RZ, -R27, RZ ;  /* 0x8000001bff307210 */ /* 0x000fe20007ffe0ff */
[----:B------:R-:W-:Y:S02]  /*1a80*/  IMAD R27, R25, 0x2b, RZ ;  /* 0x0000002b191b7824 */ /* 0x000fe400078e02ff */
[----:B------:R-:W-:Y:S01]  /*1a90*/  IMAD R25, R45, R50, UR4 ;  /* 0x000000042d197e24 */ /* 0x000fe2000f8e0232 */
[----:B------:R-:W-:Y:S01]  /*1aa0*/  PRMT R48, R48, 0x7710, RZ ;  /* 0x0000771030307816 */ /* 0x000fe200000000ff */
[----:B------:R-:W-:Y:S01]  /*1ab0*/  IMAD.MOV.U32 R45, RZ, RZ, R46 ;  /* 0x000000ffff2d7224 */ /* 0x000fe200078e002e */
[----:B------:R-:W-:-:S02]  /*1ac0*/  SHF.R.U32.HI R46, RZ, 0x9, R27 ;  /* 0x00000009ff2e7819 */ /* 0x000fc4000001161b */
[----:B------:R-:W-:Y:S01]  /*1ad0*/  IADD3 R27, PT, PT, R23, 0x7, RZ ;  /* 0x00000007171b7810 */ /* 0x000fe20007ffe0ff */
[----:B------:R-:W-:Y:S02]  /*1ae0*/  IMAD R47, R45, 0x30, RZ ;  /* 0x000000302d2f7824 */ /* 0x000fe400078e02ff */
[----:B------:R-:W-:Y:S01]  /*1af0*/  IMAD R37, R46, 0x3c0, R37 ;  /* 0x000003c02e257824 */ /* 0x000fe200078e0225 */
[----:B------:R-:W-:Y:S01]  /*1b00*/  IADD3 R45, PT, PT, R27, R48, RZ ;  /* 0x000000301b2d7210 */ /* 0x000fe20007ffe0ff */
[----:B------:R-:W-:Y:S01]  /*1b10*/  VIADD R27, R23, 0x4 ;  /* 0x00000004171b7836 */ /* 0x000fe20000000000 */
[----:B------:R-:W-:Y:S02]  /*1b20*/  IADD3 R46, PT, PT, RZ, -R47, RZ ;  /* 0x8000002fff2e7210 */ /* 0x000fe40007ffe0ff */
[----:B------:R-:W-:Y:S02]  /*1b30*/  PRMT R45, R45, 0x9910, RZ ;  /* 0x000099102d2d7816 */ /* 0x000fe400000000ff */
[----:B------:R-:W-:-:S02]  /*1b40*/  LOP3.LUT R43, R27, 0xffff, RZ, 0xc0, !PT ;  /* 0x0000ffff1b2b7812 */ /* 0x000fc400078ec0ff */
[----:B------:R-:W-:Y:S01]  /*1b50*/  IADD3 R27, PT, PT, R23, 0x3, RZ ;  /* 0x00000003171b7810 */ /* 0x000fe20007ffe0ff */
[----:B------:R-:W-:Y:S01]  /*1b60*/  IMAD R45, R45, 0x2b, RZ ;  /* 0x0000002b2d2d7824 */ /* 0x000fe200078e02ff */
[----:B------:R-:W-:Y:S01]  /*1b70*/  PRMT R46, R46, 0x7710, RZ ;  /* 0x000077102e2e7816 */ /* 0x000fe200000000ff */
[----:B------:R-:W-:Y:S01]  /*1b80*/  IMAD R47, R43, 0x2aab, RZ ;  /* 0x00002aab2b2f7824 */ /* 0x000fe200078e02ff */
[----:B------:R-:W-:Y:S01]  /*1b90*/  LOP3.LUT R43, R27, 0xffff, RZ, 0xc0, !PT ;  /* 0x0000ffff1b2b7812 */ /* 0x000fe200078ec0ff */
[----:B------:R-:W-:Y:S01]  /*1ba0*/  IMAD R27, R24, 0x2aab, RZ ;  /* 0x00002aab181b7824 */ /* 0x000fe200078e02ff */
[C---:B------:R-:W-:Y:S01]  /*1bb0*/  IADD3 R46, PT, PT, R23.reuse, R46, RZ ;  /* 0x0000002e172e7210 */ /* 0x040fe20007ffe0ff */
[----:B------:R-:W-:Y:S01]  /*1bc0*/  VIADD R23, R23, 0x1 ;  /* 0x0000000117177836 */ /* 0x000fe20000000000 */
[----:B------:R-:W-:Y:S01]  /*1bd0*/  SHF.R.U32.HI R48, RZ, 0x13, R47 ;  /* 0x00000013ff307819 */ /* 0x000fe2000001162f */
[----:B------:R-:W-:Y:S01]  /*1be0*/  IMAD R47, R43, 0x2aab, RZ ;  /* 0x00002aab2b2f7824 */ /* 0x000fe200078e02ff */
[----:B------:R-:W-:-:S02]  /*1bf0*/  SHF.R.U32.HI R43, RZ, 0x13, R27 ;  /* 0x00000013ff2b7819 */ /* 0x000fc4000001161b */
[----:B------:R-:W-:Y:S01]  /*1c00*/  PRMT R46, R46, 0x9910, RZ ;  /* 0x000099102e2e7816 */ /* 0x000fe200000000ff */
[----:B------:R-:W-:Y:S01]  /*1c10*/  IMAD R24, R48, R49, UR4 ;  /* 0x0000000430187e24 */ /* 0x000fe2000f8e0231 */
[----:B------:R-:W-:Y:S01]  /*1c20*/  SHF.R.U32.HI R27, RZ, 0x13, R47 ;  /* 0x00000013ff1b7819 */ /* 0x000fe2000001162f */
[----:B------:R-:W-:Y:S01]  /*1c30*/  IMAD.U32 R47, RZ, RZ, UR5 ;  /* 0x00000005ff2f7e24 */ /* 0x000fe2000f8e00ff */
[----:B------:R-:W-:Y:S01]  /*1c40*/  LOP3.LUT R45, R45, 0xffff, RZ, 0xc0, !PT ;  /* 0x0000ffff2d2d7812 */ /* 0x000fe200078ec0ff */
[----:B------:R-:W-:Y:S02]  /*1c50*/  IMAD R46, R46, 0x2b, RZ ;  /* 0x0000002b2e2e7824 */ /* 0x000fe400078e02ff */
[----:B------:R-:W-:Y:S02]  /*1c60*/  HFMA2 R48, -RZ, RZ, 0, 0.005859375 ;  /* 0x00001e00ff307431 */ /* 0x000fe400000001ff */
[----:B------:R-:W-:Y:S01]  /*1c70*/  IMAD R38, R47, -0xa0, R38 ;  /* 0xffffff602f267824 */ /* 0x000fe200078e0226 */
[----:B------:R-:W-:Y:S01]  /*1c80*/  PRMT R47, R17, 0x9910, RZ ;  /* 0x00009910112f7816 */ /* 0x000fe200000000ff */
[----:B------:R-:W-:Y:S01]  /*1c90*/  IMAD R43, R43, R50, UR4 ;  /* 0x000000042b2b7e24 */ /* 0x000fe2000f8e0232 */
[----:B------:R-:W-:-:S02]  /*1ca0*/  PRMT R17, R19, 0x9910, RZ ;  /* 0x0000991013117816 */ /* 0x000fc400000000ff */
[----:B------:R-:W-:Y:S02]  /*1cb0*/  CS2R R50, SRZ ;  /* 0x0000000000327805 */ /* 0x000fe4000001ff00 */
[----:B------:R-:W-:Y:S02]  /*1cc0*/  MOV R19, R47 ;  /* 0x0000002f00137202 */ /* 0x000fe40000000f00 */
[----:B------:R-:W-:Y:S01]  /*1cd0*/  LOP3.LUT R46, R46, 0xffff, RZ, 0xc0, !PT ;  /* 0x0000ffff2e2e7812 */ /* 0x000fe200078ec0ff */
[----:B------:R-:W-:Y:S01]  /*1ce0*/  IMAD R17, R17, 0x2b, RZ ;  /* 0x0000002b11117824 */ /* 0x000fe200078e02ff */
[----:B------:R-:W-:Y:S01]  /*1cf0*/  LOP3.LUT R23, R23, 0xffff, RZ, 0xc0, !PT ;  /* 0x0000ffff17177812 */ /* 0x000fe200078ec0ff */
[----:B------:R-:W-:Y:S01]  /*1d00*/  IMAD R19, R19, 0x2b, RZ ;  /* 0x0000002b13137824 */ /* 0x000fe200078e02ff */
[----:B------:R-:W-:Y:S01]  /*1d10*/  SHF.R.U32.HI R46, RZ, 0x9, R46 ;  /* 0x00000009ff2e7819 */ /* 0x000fe2000001162e */
[----:B------:R-:W-:Y:S01]  /*1d20*/  IMAD R27, R27, R48, UR4 ;  /* 0x000000041b1b7e24 */ /* 0x000fe2000f8e0230 */
[----:B------:R-:W-:Y:S01]  /*1d30*/  LOP3.LUT R17, R17, 0xffff, RZ, 0xc0, !PT ;  /* 0x0000ffff11117812 */ /* 0x000fe200078ec0ff */
[----:B------:R-:W-:Y:S01]  /*1d40*/  IMAD R23, R23, 0x2aab, RZ ;  /* 0x00002aab17177824 */ /* 0x000fe200078e02ff */
[----:B------:R-:W-:-:S02]  /*1d50*/  LOP3.LUT R19, R19, 0xffff, RZ, 0xc0, !PT ;  /* 0x0000ffff13137812 */ /* 0x000fc400078ec0ff */
[----:B------:R-:W-:Y:S02]  /*1d60*/  LOP3.LUT R47, R46, 0xffff, RZ, 0xc0, !PT ;  /* 0x0000ffff2e2f7812 */ /* 0x000fe400078ec0ff */
[----:B------:R-:W-:Y:S02]  /*1d70*/  SHF.R.U32.HI R17, RZ, 0x9, R17 ;  /* 0x00000009ff117819 */ /* 0x000fe40000011611 */
[----:B------:R-:W-:Y:S01]  /*1d80*/  SHF.R.U32.HI R19, RZ, 0x9, R19 ;  /* 0x00000009ff137819 */ /* 0x000fe20000011613 */
[----:B------:R-:W-:Y:S01]  /*1d90*/  IMAD R44, R47, 0x3c0, R44 ;  /* 0x000003c02f2c7824 */ /* 0x000fe200078e022c */
[----:B------:R-:W-:Y:S02]  /*1da0*/  SHF.R.U32.HI R46, RZ, 0x9, R45 ;  /* 0x00000009ff2e7819 */ /* 0x000fe4000001162d */
[----:B------:R-:W-:Y:S02]  /*1db0*/  LOP3.LUT R17, R17, 0xffff, RZ, 0xc0, !PT ;  /* 0x0000ffff11117812 */ /* 0x000fe400078ec0ff */
[----:B------:R-:W-:-:S02]  /*1dc0*/  LOP3.LUT R45, R19, 0xffff, RZ, 0xc0, !PT ;  /* 0x0000ffff132d7812 */ /* 0x000fc400078ec0ff */
[----:B------:R-:W-:Y:S01]  /*1dd0*/  LOP3.LUT R47, R46, 0xffff, RZ, 0xc0, !PT ;  /* 0x0000ffff2e2f7812 */ /* 0x000fe200078ec0ff */
[----:B------:R-:W-:Y:S01]  /*1de0*/  IMAD R20, R17, 0x3c0, R20 ;  /* 0x000003c011147824 */ /* 0x000fe200078e0214 */
[----:B------:R-:W-:Y:S01]  /*1df0*/  LOP3.LUT R19, R8, 0xffff, RZ, 0xc0, !PT ;  /* 0x0000ffff08137812 */ /* 0x000fe200078ec0ff */
[----:B------:R-:W-:Y:S01]  /*1e00*/  IMAD R18, R45, 0x3c0, R18 ;  /* 0x000003c02d127824 */ /* 0x000fe200078e0212 */
[----:B------:R-:W-:Y:S01]  /*1e10*/  LOP3.LUT R8, R44, R21, RZ, 0xfc, !PT ;  /* 0x000000152c087212 */ /* 0x000fe200078efcff */
[----:B------:R-:W-:Y:S01]  /*1e20*/  IMAD R17, R47, 0x3c0, R26 ;  /* 0x000003c02f117824 */ /* 0x000fe200078e021a */
[----:B------:R-:W-:Y:S01]  /*1e30*/  PRMT R21, R12, 0x9910, RZ ;  /* 0x000099100c157816 */ /* 0x000fe200000000ff */
[----:B------:R-:W-:Y:S01]  /*1e40*/  IMAD R19, R19, 0x3c0, R22 ;  /* 0x000003c013137824 */ /* 0x000fe200078e0216 */
[----:B------:R-:W-:Y:S01]  /*1e50*/  PRMT R26, R14, 0x9910, RZ ;  /* 0x000099100e1a7816 */ /* 0x000fe200000000ff */
[----:B------:R-:W-:Y:S01]  /*1e60*/  HFMA2 R45, -RZ, RZ, 0, 2.384185791015625e-06 ;  /* 0x00000028ff2d7431 */ /* 0x000fe200000001ff */
[----:B------:R-:W-:-:S02]  /*1e70*/  PRMT R22, R13, 0x9910, RZ ;  /* 0x000099100d167816 */ /* 0x000fc400000000ff */
[----:B------:R-:W-:Y:S02]  /*1e80*/  CS2R R46, SRZ ;  /* 0x00000000002e7805 */ /* 0x000fe4000001ff00 */
[----:B------:R-:W-:Y:S02]  /*1e90*/  MOV R13, R21 ;  /* 0x00000015000d7202 */ /* 0x000fe40000000f00 */
[----:B------:R-:W-:Y:S01]  /*1ea0*/  PRMT R12, R15, 0x9910, RZ ;  /* 0x000099100f0c7816 */ /* 0x000fe200000000ff */
[----:B------:R-:W-:Y:S01]  /*1eb0*/  IMAD.MOV.U32 R14, RZ, RZ, R22 ;  /* 0x000000ffff0e7224 */ /* 0x000fe200078e0016 */
[----:B------:R-:W-:Y:S01]  /*1ec0*/  MOV R15, R26 ;  /* 0x0000001a000f7202 */ /* 0x000fe20000000f00 */
[----:B------:R-:W-:Y:S01]  /*1ed0*/  IMAD R13, R13, 0x2b, RZ ;  /* 0x0000002b0d0d7824 */ /* 0x000fe200078e02ff */
[----:B------:R-:W-:Y:S01]  /*1ee0*/  LOP3.LUT R22, R16, 0xffff, RZ, 0xc0, !PT ;  /* 0x0000ffff10167812 */ /* 0x000fe200078ec0ff */
[----:B------:R-:W-:Y:S01]  /*1ef0*/  IMAD R14, R14, 0x2b, RZ ;  /* 0x0000002b0e0e7824 */ /* 0x000fe200078e02ff */
[----:B------:R-:W-:Y:S01]  /*1f00*/  SHF.R.U32.HI R23, RZ, 0x13, R23 ;  /* 0x00000013ff177819 */ /* 0x000fe20000011617 */
[----:B------:R-:W-:Y:S01]  /*1f10*/  IMAD R15, R15, 0x2b, RZ ;  /* 0x0000002b0f0f7824 */ /* 0x000fe200078e02ff */
[----:B------:R-:W-:Y:S01]  /*1f20*/  LOP3.LUT R13, R13, 0xffff, RZ, 0xc0, !PT ;  /* 0x0000ffff0d0d7812 */ /* 0x000fe200078ec0ff */
[----:B------:R-:W-:Y:S01]  /*1f30*/  IMAD R12, R12, 0x2b, RZ ;  /* 0x0000002b0c0c7824 */ /* 0x000fe200078e02ff */
[----:B------:R-:W-:Y:S01]  /*1f40*/  LOP3.LUT R14, R14, 0xffff, RZ, 0xc0, !PT ;  /* 0x0000ffff0e0e7812 */ /* 0x000fe200078ec0ff */
[----:B------:R-:W-:Y:S01]  /*1f50*/  IMAD R23, R23, R48, UR4 ;  /* 0x0000000417177e24 */ /* 0x000fe2000f8e0230 */
[----:B------:R-:W-:Y:S01]  /*1f60*/  LOP3.LUT R21, R15, 0xffff, RZ, 0xc0, !PT ;  /* 0x0000ffff0f157812 */ /* 0x000fe200078ec0ff */
[----:B------:R-:W-:Y:S01]  /*1f70*/  UMOV UR4, 0x400 ;  /* 0x0000040000047882 */ /* 0x000fe20000000000 */
[----:B------:R-:W-:Y:S01]  /*1f80*/  LOP3.LUT R15, R12, 0xffff, RZ, 0xc0, !PT ;  /* 0x0000ffff0c0f7812 */ /* 0x000fe200078ec0ff */
[----:B0-----:R-:W-:Y:S01]  /*1f90*/  ULEA UR9, UR6, UR4, 0x18 ;  /* 0x0000000406097291 */ /* 0x001fe2000f8ec0ff */
[----:B------:R-:W-:Y:S01]  /*1fa0*/  SHF.R.U32.HI R12, RZ, 0x9, R13 ;  /* 0x00000009ff0c7819 */ /* 0x000fe2000001160d */
[----:B------:R-:W-:Y:S01]  /*1fb0*/  UIADD3 UR4, UPT, UPT, UR4, 0x600, URZ ;  /* 0x0000060004047890 */ /* 0x000fe2000fffe0ff */
[----:B------:R-:W-:-:S02]  /*1fc0*/  SHF.R.U32.HI R13, RZ, 0x9, R14 ;  /* 0x00000009ff0d7819 */ /* 0x000fc4000001160e */
[----:B------:R-:W-:Y:S02]  /*1fd0*/  CS2R R48, SRZ ;  /* 0x0000000000307805 */ /* 0x000fe4000001ff00 */
[----:B------:R-:W-:Y:S01]  /*1fe0*/  LOP3.LUT R16, R12, 0xffff, RZ, 0xc0, !PT ;  /* 0x0000ffff0c107812 */ /* 0x000fe200078ec0ff */
[----:B------:R-:W-:Y:S01]  /*1ff0*/  ULEA UR4, UR6, UR4, 0x18 ;  /* 0x0000000406047291 */ /* 0x000fe2000f8ec0ff */
[----:B------:R-:W-:Y:S01]  /*2000*/  SHF.R.U32.HI R12, RZ, 0x9, R15 ;  /* 0x00000009ff0c7819 */ /* 0x000fe2000001160f */
[----:B------:R-:W-:Y:S01]  /*2010*/  IMAD R45, R0, R45, UR9 ;  /* 0x00000009002d7e24 */ /* 0x000fe2000f8e022d */
[----:B------:R-:W-:Y:S01]  /*2020*/  SHF.R.U32.HI R14, RZ, 0x9, R21 ;  /* 0x00000009ff0e7819 */ /* 0x000fe20000011615 */
[----:B------:R-:W-:Y:S01]  /*2030*/  IMAD R43, R16, 0x3c0, R43 ;  /* 0x000003c0102b7824 */ /* 0x000fe200078e022b */
[----:B------:R-:W-:Y:S01]  /*2040*/  SHF.R.U32.HI R15, RZ, 0x9, R22 ;  /* 0x00000009ff0f7819 */ /* 0x000fe20000011616 */
[----:B------:R-:W-:Y:S01]  /*2050*/  HFMA2 R21, -RZ, RZ, 0, 0 ;  /* 0x00000000ff157431 */ /* 0x000fe200000001ff */
[----:B------:R-:W-:-:S02]  /*2060*/  LOP3.LUT R22, R13, 0xffff, RZ, 0xc0, !PT ;  /* 0x0000ffff0d167812 */ /* 0x000fc400078ec0ff */
[----:B------:R-:W-:Y:S02]  /*2070*/  LOP3.LUT R13, R14, 0xffff, RZ, 0xc0, !PT ;  /* 0x0000ffff0e0d7812 */ /* 0x000fe400078ec0ff */
[----:B------:R-:W-:Y:S01]  /*2080*/  LOP3.LUT R14, R12, 0xffff, RZ, 0xc0, !PT ;  /* 0x0000ffff0c0e7812 */ /* 0x000fe200078ec0ff */
[----:B------:R-:W-:Y:S01]  /*2090*/  IMAD R12, R22, 0x3c0, R27 ;  /* 0x000003c0160c7824 */ /* 0x000fe200078e021b */
[----:B------:R-:W-:Y:S01]  /*20a0*/  LOP3.LUT R27, R11, 0xffff, RZ, 0xc0, !PT ;  /* 0x0000ffff0b1b7812 */ /* 0x000fe200078ec0ff */
[----:B------:R-:W-:Y:S01]  /*20b0*/  IMAD R24, R13, 0x3c0, R24 ;  /* 0x000003c00d187824 */ /* 0x000fe200078e0218 */
[----:B------:R-:W-:Y:S01]  /*20c0*/  LOP3.LUT R11, R10, 0xffff, RZ, 0xc0, !PT ;  /* 0x0000ffff0a0b7812 */ /* 0x000fe200078ec0ff */
[----:B------:R-:W-:Y:S01]  /*20d0*/  IMAD R23, R14, 0x3c0, R23 ;  /* 0x000003c00e177824 */ /* 0x000fe200078e0217 */
[----:B------:R-:W-:Y:S02]  /*20e0*/  LOP3.LUT R10, R9, 0xffff, RZ, 0xc0, !PT ;  /* 0x0000ffff090a7812 */ /* 0x000fe400078ec0ff */
[----:B------:R-:W-:-:S02]  /*20f0*/  LOP3.LUT R9, R2, 0xffff, RZ, 0xc0, !PT ;  /* 0x0000ffff02097812 */ /* 0x000fc400078ec0ff */
[----:B------:R-:W-:Y:S02]  /*2100*/  IADD3 R2, PT, PT, R17, R10, RZ ;  /* 0x0000000a11027210 */ /* 0x000fe40007ffe0ff */
[----:B------:R-:W-:Y:S02]  /*2110*/  LOP3.LUT R10, R6, 0xffff, RZ, 0xc0, !PT ;  /* 0x0000ffff060a7812 */ /* 0x000fe400078ec0ff */
[----:B------:R-:W-:Y:S02]  /*2120*/  LOP3.LUT R16, R15, 0xffff, RZ, 0xc0, !PT ;  /* 0x0000ffff0f107812 */ /* 0x000fe400078ec0ff */
[-C--:B------:R-:W-:Y:S02]  /*2130*/  LOP3.LUT R34, R34, R9.reuse, RZ, 0xfc, !PT ;  /* 0x0000000922227212 */ /* 0x080fe400078efcff */
[----:B------:R-:W-:Y:S01]  /*2140*/  LOP3.LUT R6, R43, R9, RZ, 0xfc, !PT ;  /* 0x000000092b067212 */ /* 0x000fe200078efcff */
[----:B------:R-:W-:Y:S01]  /*2150*/  IMAD R25, R16, 0x3c0, R25 ;  /* 0x000003c010197824 */ /* 0x000fe200078e0219 */
[----:B------:R-:W-:Y:S01]  /*2160*/  LOP3.LUT R9, R7, 0xffff, RZ, 0xc0, !PT ;  /* 0x0000ffff07097812 */ /* 0x000fe200078ec0ff */
[----:B------:R-:W-:Y:S01]  /*2170*/  IMAD.IADD R7, R10, 0x1, R12 ;  /* 0x000000010a077824 */ /* 0x000fe200078e020c */
[----:B------:R-:W-:Y:S01]  /*2180*/  IADD3 R35, PT, PT, R35, R10, RZ ;  /* 0x0000000a23237210 */ /* 0x000fe20007ffe0ff */
[----:B------:R-:W-:Y:S01]  /*2190*/  IMAD R43, R0, 0x8, R45 ;  /* 0x00000008002b7824 */ /* 0x000fe200078e022d */
[----:B------:R-:W-:-:S02]  /*21a0*/  LOP3.LUT R10, R3, 0xffff, RZ, 0xc0, !PT ;  /* 0x0000ffff030a7812 */ /* 0x000fc400078ec0ff */
[----:B------:R-:W-:Y:S02]  /*21b0*/  LOP3.LUT R12, R5, 0xffff, RZ, 0xc0, !PT ;  /* 0x0000ffff050c7812 */ /* 0x000fe400078ec0ff */
[-C--:B------:R-:W-:Y:S01]  /*21c0*/  LOP3.LUT R28, R28, R11.reuse, RZ, 0xfc, !PT ;  /* 0x0000000b1c1c7212 */ /* 0x080fe200078efcff */
[----:B------:R-:W-:Y:S01]  /*21d0*/  IMAD.IADD R37, R37, 0x1, R10 ;  /* 0x0000000125257824 */ /* 0x000fe200078e020a */
[----:B------:R-:W-:Y:S01]  /*21e0*/  LOP3.LUT R26, R20, R11, RZ, 0xfc, !PT ;  /* 0x0000000b141a7212 */ /* 0x000fe200078efcff */
[----:B------:R-:W-:Y:S01]  /*21f0*/  IMAD.MOV.U32 R11, RZ, RZ, 0x14 ;  /* 0x00000014ff0b7424 */ /* 0x000fe200078e00ff */
[----:B------:R-:W-:Y:S02]  /*2200*/  LOP3.LUT R36, R36, R9, RZ, 0xfc, !PT ;  /* 0x0000000924247212 */ /* 0x000fe400078efcff */
[----:B------:R-:W-:Y:S01]  /*2210*/  IADD3 R29, PT, PT, R29, R27, RZ ;  /* 0x0000001b1d1d7210 */ /* 0x000fe20007ffe0ff */
[----:B------:R-:W-:Y:S01]  /*2220*/  IMAD.IADD R27, R27, 0x1, R18 ;  /* 0x000000011b1b7824 */ /* 0x000fe200078e0212 */
[----:B------:R-:W-:Y:S01]  /*2230*/  LOP3.LUT R9, R24, R9, RZ, 0xfc, !PT ;  /* 0x0000000918097212 */ /* 0x000fe200078efcff */
[----:B------:R-:W-:Y:S01]  /*2240*/  IMAD R44, R0, R11, UR4 ;  /* 0x00000004002c7e24 */ /* 0x000fe2000f8e020b */
[----:B------:R-:W-:Y:S01]  /*2250*/  LOP3.LUT R4, R19, 0xffff, R4, 0xf8, !PT ;  /* 0x0000ffff13047812 */ /* 0x000fe200078ef804 */
[----:B------:R-:W-:Y:S01]  /*2260*/  UMOV UR4, URZ ;  /* 0x000000ff00047c82 */ /* 0x000fe20008000000 */
[----:B------:R-:W-:-:S02]  /*2270*/  IADD3 R33, PT, PT, R33, R12, RZ ;  /* 0x0000000c21217210 */ /* 0x000fc40007ffe0ff */
[----:B------:R-:W-:Y:S02]  /*2280*/  IADD3 R5, PT, PT, R12, R23, RZ ;  /* 0x000000170c057210 */ /* 0x000fe40007ffe0ff */
[----:B------:R-:W-:Y:S02]  /*2290*/  IADD3 R3, PT, PT, R10, R25, RZ ;  /* 0x000000190a037210 */ /* 0x000fe40007ffe0ff */
[----:B--2---:R-:W-:-:S07]  /*22a0*/  MOV R24, RZ ;  /* 0x000000ff00187202 */ /* 0x004fce0000000f00 */
.L_x_7:
[----:B------:R-:W0:Y:S01]  /*22b0*/  LDC.64 R22, c[0x0][0x380] ;  /* 0x0000e000ff167b82 */ /* 0x000e220000000a00 */
[----:B------:R-:W-:Y:S01]  /*22c0*/  IADD3 R17, PT, PT, R5, 0x1, RZ ;  /* 0x0000000105117810 */ /* 0x000fe20007ffe0ff */
[----:B------:R-:W-:Y:S01]  /*22d0*/  VIADD R15, R3, 0x1 ;  /* 0x00000001030f7836 */ /* 0x000fe20000000000 */
[----:B------:R-:W-:Y:S02]  /*22e0*/  IADD3 R13, PT, PT, R7, 0x1, RZ ;  /* 0x00000001070d7810 */ /* 0x000fe40007ffe0ff */
[----:B------:R-:W-:Y:S01]  /*22f0*/  IADD3 R25, PT, PT, R2, 0x1, RZ ;  /* 0x0000000102197810 */ /* 0x000fe20007ffe0ff */
[----:B0-----:R-:W-:-:S04]  /*2300*/  IMAD.WIDE.U32 R52, R8, 0x4, R22 ;  /* 0x0000000408347825 */ /* 0x001fc800078e0016 */
[--C-:B------:R-:W-:Y:S01]  /*2310*/  IMAD.WIDE.U32 R16, R17, 0x4, R22.reuse ;  /* 0x0000000411107825 */ /* 0x100fe200078e0016 */
[----:B------:R0:W2:Y:S03]  /*2320*/  LDG.E.CONSTANT R10, desc[UR10][R52.64] ;  /* 0x0000000a340a7981 */ /* 0x0000a6000c1e9900 */
[--C-:B------:R-:W-:Y:S01]  /*2330*/  IMAD.WIDE.U32 R14, R15, 0x4, R22.reuse ;  /* 0x000000040f0e7825 */ /* 0x100fe200078e0016 */
[----:B------:R1:W2:Y:S03]  /*2340*/  LDG.E.CONSTANT R11, desc[UR10][R16.64] ;  /* 0x0000000a100b7981 */ /* 0x0002a6000c1e9900 */
[--C-:B------:R-:W-:Y:S01]  /*2350*/  IMAD.WIDE.U32 R12, R13, 0x4, R22.reuse ;  /* 0x000000040d0c7825 */ /* 0x100fe200078e0016 */
[----:B------:R-:W-:Y:S03]  /*2360*/  BAR.SYNC.DEFER_BLOCKING 0x0 ;  /* 0x0000000000007b1d */ /* 0x000fe60000010000 */
[----:B0-----:R-:W-:-:S04]  /*2370*/  IMAD.WIDE.U32 R52, R9, 0x4, R22 ;  /* 0x0000000409347825 */ /* 0x001fc800078e0016 */
[--C-:B------:R-:W-:Y:S01]  /*2380*/  IMAD.WIDE.U32 R18, R6, 0x4, R22.reuse ;  /* 0x0000000406127825 */ /* 0x100fe200078e0016 */
[----:B------:R-:W3:Y:S03]  /*2390*/  LDG.E.CONSTANT R15, desc[UR10][R14.64] ;  /* 0x0000000a0e0f7981 */ /* 0x000ee6000c1e9900 */
[--C-:B-1----:R-:W-:Y:S01]  /*23a0*/  IMAD.WIDE.U32 R16, R25, 0x4, R22.reuse ;  /* 0x0000000419107825 */ /* 0x102fe200078e0016 */
[----:B------:R-:W-:Y:S01]  /*23b0*/  IADD3 R25, PT, PT, R27, 0x1, RZ ;  /* 0x000000011b197810 */ /* 0x000fe20007ffe0ff */
[----:B------:R-:W4:Y:S04]  /*23c0*/  LDG.E.CONSTANT R13, desc[UR10][R12.64] ;  /* 0x0000000a0c0d7981 */ /* 0x000f28000c1e9900 */
[----:B------:R-:W5:Y:S04]  /*23d0*/  LDG.E.CONSTANT R17, desc[UR10][R16.64] ;  /* 0x0000000a10117981 */ /* 0x000f68000c1e9900 */
[----:B------:R0:W3:Y:S04]  /*23e0*/  LDG.E.CONSTANT R14, desc[UR10][R52.64] ;  /* 0x0000000a340e7981 */ /* 0x0000e8000c1e9900 */
[----:B------:R1:W4:Y:S01]  /*23f0*/  LDG.E.CONSTANT R12, desc[UR10][R18.64] ;  /* 0x0000000a120c7981 */ /* 0x000322000c1e9900 */
[----:B0-----:R-:W-:-:S04]  /*2400*/  IMAD.WIDE.U32 R52, R4, 0x4, R22 ;  /* 0x0000000404347825 */ /* 0x001fc800078e0016 */
[--C-:B-1----:R-:W-:Y:S01]  /*2410*/  IMAD.WIDE.U32 R18, R25, 0x4, R22.reuse ;  /* 0x0000000419127825 */ /* 0x102fe200078e0016 */
[----:B------:R0:W5:Y:S05]  /*2420*/  LDG.E.CONSTANT R16, desc[UR10][R52.64] ;  /* 0x0000000a34107981 */ /* 0x00016a000c1e9900 */
[----:B------:R-:W5:Y:S01]  /*2430*/  LDG.E.CONSTANT R19, desc[UR10][R18.64] ;  /* 0x0000000a12137981 */ /* 0x000f62000c1e9900 */
[----:B0-----:R-:W-:-:S05]  /*2440*/  IMAD.WIDE.U32 R52, R26, 0x4, R22 ;  /* 0x000000041a347825 */ /* 0x001fca00078e0016 */
[----:B------:R-:W5:Y:S01]  /*2450*/  LDG.E.CONSTANT R18, desc[UR10][R52.64] ;  /* 0x0000000a34127981 */ /* 0x000f62000c1e9900 */
[----:B------:R-:W-:Y:S01]  /*2460*/  ISETP.GT.U32.AND P0, PT, R0, 0x6, PT ;  /* 0x000000060000780c */ /* 0x000fe20003f04070 */
[----:B------:R-:W-:Y:S04]  /*2470*/  BSSY.RECONVERGENT B0, `(.L_x_0) ;  /* 0x0000040000007945 */ /* 0x000fe80003800200 */
[----:B------:R-:W-:Y:S01]  /*2480*/  BSSY.RELIABLE B1, `(.L_x_1) ;  /* 0x000002d000017945 */ /* 0x000fe20003800100 */
[----:B--2---:R0:W-:Y:S04]  /*2490*/  STS.64 [R45], R10 ;  /* 0x0000000a2d007388 */ /* 0x0041e80000000a00 */
[----:B---3--:R0:W-:Y:S04]  /*24a0*/  STS.64 [R45+0x10], R14 ;  /* 0x0000100e2d007388 */ /* 0x0081e80000000a00 */
[----:B----4-:R0:W-:Y:S04]  /*24b0*/  STS.64 [R45+0x8], R12 ;  /* 0x0000080c2d007388 */ /* 0x0101e80000000a00 */
[----:B-----5:R0:W-:Y:S04]  /*24c0*/  STS.64 [R45+0x18], R16 ;  /* 0x000018102d007388 */ /* 0x0201e80000000a00 */
[----:B------:R0:W-:Y:S01]  /*24d0*/  STS.64 [R45+0x20], R18 ;  /* 0x000020122d007388 */ /* 0x0001e20000000a00 */
[----:B------:R-:W-:Y:S05]  /*24e0*/  @P0 BRA `(.L_x_2) ;  /* 0x00000000008c0947 */ /* 0x000fea0003800000 */
[----:B0-----:R-:W-:Y:S01]  /*24f0*/  IADD3 R15, PT, PT, R31, 0x1, RZ ;  /* 0x000000011f0f7810 */ /* 0x001fe20007ffe0ff */
[----:B------:R-:W-:Y:S02]  /*2500*/  VIADD R17, R29, 0x1 ;  /* 0x000000011d117836 */ /* 0x000fe40000000000 */
[----:B------:R-:W-:-:S04]  /*2510*/  IMAD.WIDE.U32 R52, R28, 0x4, R22 ;  /* 0x000000041c347825 */ /* 0x000fc800078e0016 */
[--C-:B------:R-:W-:Y:S01]  /*2520*/  IMAD.WIDE.U32 R18, R30, 0x4, R22.reuse ;  /* 0x000000041e127825 */ /* 0x100fe200078e0016 */
[----:B------:R-:W2:Y:S03]  /*2530*/  LDG.E.CONSTANT R10, desc[UR10][R52.64] ;  /* 0x0000000a340a7981 */ /* 0x000ea6000c1e9900 */
[--C-:B------:R-:W-:Y:S01]  /*2540*/  IMAD.WIDE.U32 R16, R17, 0x4, R22.reuse ;  /* 0x0000000411107825 */ /* 0x100fe200078e0016 */
[----:B------:R-:W3:Y:S03]  /*2550*/  LDG.E.CONSTANT R12, desc[UR10][R18.64] ;  /* 0x0000000a120c7981 */ /* 0x000ee6000c1e9900 */
[----:B------:R-:W-:Y:S01]  /*2560*/  IMAD.WIDE.U32 R14, R15, 0x4, R22 ;  /* 0x000000040f0e7825 */ /* 0x000fe200078e0016 */
[----:B------:R-:W2:Y:S04]  /*2570*/  LDG.E.CONSTANT R11, desc[UR10][R16.64] ;  /* 0x0000000a100b7981 */ /* 0x000ea8000c1e9900 */
[----:B------:R-:W3:Y:S01]  /*2580*/  LDG.E.CONSTANT R13, desc[UR10][R14.64] ;  /* 0x0000000a0e0d7981 */ /* 0x000ee2000c1e9900 */
[----:B------:R-:W-:Y:S01]  /*2590*/  ISETP.NE.AND P0, PT, R0, 0x6, PT ;  /* 0x000000060000780c */ /* 0x000fe20003f05270 */
[----:B------:R-:W-:Y:S02]  /*25a0*/  BSSY.RECONVERGENT B2, `(.L_x_3) ;  /* 0x0000016000027945 */ /* 0x000fe40003800200 */
[----:B--2---:R0:W-:Y:S04]  /*25b0*/  STS.64 [R45+0x500], R10 ;  /* 0x0005000a2d007388 */ /* 0x0041e80000000a00 */
[----:B---3--:R0:W-:Y:S06]  /*25c0*/  STS.64 [R45+0x508], R12 ;  /* 0x0005080c2d007388 */ /* 0x0081ec0000000a00 */
[----:B------:R-:W-:Y:S05]  /*25d0*/  @!P0 BRA `(.L_x_4) ;  /* 0x0000000000488947 */ /* 0x000fea0003800000 */
[----:B------:R-:W-:Y:S01]  /*25e0*/  IADD3 R19, PT, PT, R33, 0x1, RZ ;  /* 0x0000000121137810 */ /* 0x000fe20007ffe0ff */
[----:B------:R-:W-:Y:S01]  /*25f0*/  VIADD R17, R35, 0x1 ;  /* 0x0000000123117836 */ /* 0x000fe20000000000 */
[----:B------:R-:W-:Y:S01]  /*2600*/  IADD3 R15, PT, PT, R37, 0x1, RZ ;  /* 0x00000001250f7810 */ /* 0x000fe20007ffe0ff */
[----:B0-----:R-:W-:-:S04]  /*2610*/  IMAD.WIDE.U32 R10, R32, 0x4, R22 ;  /* 0x00000004200a7825 */ /* 0x001fc800078e0016 */
[--C-:B------:R-:W-:Y:S02]  /*2620*/  IMAD.WIDE.U32 R12, R34, 0x4, R22.reuse ;  /* 0x00000004220c7825 */ /* 0x100fe400078e0016 */
[----:B------:R-:W2:Y:S02]  /*2630*/  LDG.E.CONSTANT R10, desc[UR10][R10.64] ;  /* 0x0000000a0a0a7981 */ /* 0x000ea4000c1e9900 */
[--C-:B------:R-:W-:Y:S02]  /*2640*/  IMAD.WIDE.U32 R52, R36, 0x4, R22.reuse ;  /* 0x0000000424347825 */ /* 0x100fe400078e0016 */
[----:B------:R-:W3:Y:S02]  /*2650*/  LDG.E.CONSTANT R12, desc[UR10][R12.64] ;  /* 0x0000000a0c0c7981 */ /* 0x000ee4000c1e9900 */
[--C-:B------:R-:W-:Y:S02]  /*2660*/  IMAD.WIDE.U32 R18, R19, 0x4, R22.reuse ;  /* 0x0000000413127825 */ /* 0x100fe400078e0016 */
[----:B------:R-:W4:Y:S02]  /*2670*/  LDG.E.CONSTANT R14, desc[UR10][R52.64] ;  /* 0x0000000a340e7981 */ /* 0x000f24000c1e9900 */
[----:B------:R-:W-:-:S02]  /*2680*/  IMAD.WIDE.U32 R16, R17, 0x4, R22 ;  /* 0x0000000411107825 */ /* 0x000fc400078e0016 */
[----:B------:R-:W2:Y:S02]  /*2690*/  LDG.E.CONSTANT R11, desc[UR10][R18.64] ;  /* 0x0000000a120b7981 */ /* 0x000ea4000c1e9900 */
[----:B------:R-:W-:Y:S02]  /*26a0*/  IMAD.WIDE.U32 R22, R15, 0x4, R22 ;  /* 0x000000040f167825 */ /* 0x000fe400078e0016 */
[----:B------:R-:W3:Y:S04]  /*26b0*/  LDG.E.CONSTANT R13, desc[UR10][R16.64] ;  /* 0x0000000a100d7981 */ /* 0x000ee8000c1e9900 */
[----:B------:R-:W4:Y:S04]  /*26c0*/  LDG.E.CONSTANT R15, desc[UR10][R22.64] ;  /* 0x0000000a160f7981 */ /* 0x000f28000c1e9900 */
[----:B--2---:R1:W-:Y:S04]  /*26d0*/  STS.64 [R45+0x510], R10 ;  /* 0x0005100a2d007388 */ /* 0x0043e80000000a00 */
[----:B---3--:R1:W-:Y:S04]  /*26e0*/  STS.64 [R45+0x518], R12 ;  /* 0x0005180c2d007388 */ /* 0x0083e80000000a00 */
[----:B----4-:R1:W-:Y:S02]  /*26f0*/  STS.64 [R45+0x520], R14 ;  /* 0x0005200e2d007388 */ /* 0x0103e40000000a00 */
.L_x_4:
[----:B------:R-:W-:Y:S05]  /*2700*/  BSYNC.RECONVERGENT B2 ;  /* 0x0000000000027941 */ /* 0x000fea0003800200 */
.L_x_3:
[----:B------:R-:W-:Y:S05]  /*2710*/  BRA `(.L_x_5) ;  /* 0x00000000000c7947 */ /* 0x000fea0003800000 */
.L_x_2:
[----:B------:R-:W-:-:S13]  /*2720*/  ISETP.GT.U32.AND P0, PT, R0, 0x13, PT ;  /* 0x000000130000780c */ /* 0x000fda0003f04070 */
[----:B------:R-:W-:Y:S05]  /*2730*/  @P0 BREAK.RELIABLE B1 ;  /* 0x0000000000010942 */ /* 0x000fea0003800100 */
[----:B------:R-:W-:Y:S05]  /*2740*/  @P0 BRA `(.L_x_6) ;  /* 0x0000000000480947 */ /* 0x000fea0003800000 */
.L_x_5:
[----:B------:R-:W-:Y:S05]  /*2750*/  BSYNC.RELIABLE B1 ;  /* 0x0000000000017941 */ /* 0x000fea0003800100 */
.L_x_1:
[----:B01----:R-:W0:Y:S01]  /*2760*/  LDC.64 R10, c[0x0][0x388] ;  /* 0x0000e200ff0a7b82 */ /* 0x003e220000000a00 */
[----:B------:R-:W-:Y:S01]  /*2770*/  ISETP.GT.U32.AND P0, PT, R0, 0x12, PT ;  /* 0x000000120000780c */ /* 0x000fe20003f04070 */
[----:B0-----:R-:W-:-:S12]  /*2780*/  IMAD.WIDE.U32 R18, R42, 0x4, R10 ;  /* 0x000000042a127825 */ /* 0x001fd800078e000a */
[--C-:B------:R-:W-:Y:S01]  /*2790*/  @!P0 IMAD.WIDE.U32 R16, R41, 0x4, R10.reuse ;  /* 0x0000000429108825 */ /* 0x100fe200078e000a */
[----:B------:R-:W2:Y:S03]  /*27a0*/  LDG.E.CONSTANT R19, desc[UR10][R18.64] ;  /* 0x0000000a12137981 */ /* 0x000ea6000c1e9900 */
[--C-:B------:R-:W-:Y:S02]  /*27b0*/  @!P0 IMAD.WIDE.U32 R14, R40, 0x4, R10.reuse ;  /* 0x00000004280e8825 */ /* 0x100fe400078e000a */
[----:B------:R-:W3:Y:S02]  /*27c0*/  @!P0 LDG.E.CONSTANT R17, desc[UR10][R16.64] ;  /* 0x0000000a10118981 */ /* 0x000ee4000c1e9900 */
[--C-:B------:R-:W-:Y:S02]  /*27d0*/  @!P0 IMAD.WIDE.U32 R12, R39, 0x4, R10.reuse ;  /* 0x00000004270c8825 */ /* 0x100fe400078e000a */
[----:B------:R-:W4:Y:S02]  /*27e0*/  @!P0 LDG.E.CONSTANT R15, desc[UR10][R14.64] ;  /* 0x0000000a0e0f8981 */ /* 0x000f24000c1e9900 */
[----:B------:R-:W-:-:S02]  /*27f0*/  @!P0 IMAD.WIDE.U32 R10, R38, 0x4, R10 ;  /* 0x00000004260a8825 */ /* 0x000fc400078e000a */
[----:B------:R-:W5:Y:S04]  /*2800*/  @!P0 LDG.E.CONSTANT R13, desc[UR10][R12.64] ;  /* 0x0000000a0c0d8981 */ /* 0x000f68000c1e9900 */
[----:B------:R-:W5:Y:S04]  /*2810*/  @!P0 LDG.E.CONSTANT R11, desc[UR10][R10.64] ;  /* 0x0000000a0a0b8981 */ /* 0x000f68000c1e9900 */
[----:B--2---:R1:W-:Y:S04]  /*2820*/  STS [R44], R19 ;  /* 0x000000132c007388 */ /* 0x0043e80000000800 */
[----:B---3--:R1:W-:Y:S04]  /*2830*/  @!P0 STS [R44+0x4], R17 ;  /* 0x000004112c008388 */ /* 0x0083e80000000800 */
[----:B----4-:R1:W-:Y:S04]  /*2840*/  @!P0 STS [R44+0x8], R15 ;  /* 0x0000080f2c008388 */ /* 0x0103e80000000800 */
[----:B-----5:R1:W-:Y:S04]  /*2850*/  @!P0 STS [R44+0xc], R13 ;  /* 0x00000c0d2c008388 */ /* 0x0203e80000000800 */
[----:B------:R1:W-:Y:S02]  /*2860*/  @!P0 STS [R44+0x10], R11 ;  /* 0x0000100b2c008388 */ /* 0x0003e40000000800 */
.L_x_6:
[----:B------:R-:W-:Y:S05]  /*2870*/  BSYNC.RECONVERGENT B0 ;  /* 0x0000000000007941 */ /* 0x000fea0003800200 */
.L_x_0:
[----:B------:R-:W-:Y:S05]  /*2880*/  WARPSYNC.ALL ;  /* 0x0000000000007948 */ /* 0x000fea0003800000 */
[----:B------:R-:W-:Y:S01]  /*2890*/  BAR.SYNC.DEFER_BLOCKING 0x0 ;  /* 0x0000000000007b1d */ /* 0x000fe20000010000 */
[----:B------:R-:W-:Y:S01]  /*28a0*/  UIADD3 UR4, UPT, UPT, UR4, 0x1, URZ ;  /* 0x0000000104047890 */ /* 0x000fe2000fffe0ff */
[----:B------:R-:W-:Y:S01]  /*28b0*/  IADD3 R38, PT, PT, R38, 0x780, RZ ;  /* 0x0000078026267810 */ /* 0x000fe20007ffe0ff */
[----:B------:R-:W-:Y:S01]  /*28c0*/  VIADD R39, R39, 0x780 ;  /* 0x0000078027277836 */ /* 0x000fe20000000000 */
[----:B------:R-:W-:Y:S01]  /*28d0*/  IADD3 R40, PT, PT, R40, 0x780, RZ ;  /* 0x0000078028287810 */ /* 0x000fe20007ffe0ff */
[----:B------:R-:W-:Y:S01]  /*28e0*/  UISETP.NE.AND UP0, UPT, UR4, 0x50, UPT ;  /* 0x000000500400788c */ /* 0x000fe2000bf05270 */
[----:B------:R-:W-:Y:S01]  /*28f0*/  IADD3 R41, PT, PT, R41, 0x780, RZ ;  /* 0x0000078029297810 */ /* 0x000fe20007ffe0ff */
[----:B------:R-:W-:Y:S01]  /*2900*/  VIADD R42, R42, 0x780 ;  /* 0x000007802a2a7836 */ /* 0x000fe20000000000 */
        /* <DEDUP_REMOVED lines=12> */
[----:B------:R-:W-:-:S02]  /*29d0*/  IADD3 R28, PT, PT, R28, 0xc, RZ ;  /* 0x0000000c1c1c7810 */ /* 0x000fc40007ffe0ff */
[----:B------:R-:W-:Y:S01]  /*29e0*/  IADD3 R27, PT, PT, R27, 0xc, RZ ;  /* 0x0000000c1b1b7810 */ /* 0x000fe20007ffe0ff */
[----:B01----:R-:W-:Y:S01]  /*29f0*/  LDS.64 R10, [R43] ;  /* 0x000000002b0a7984 */ /* 0x003fe20000000a00 */
[----:B------:R-:W-:Y:S02]  /*2a00*/  IADD3 R2, PT, PT, R2, 0xc, RZ ;  /* 0x0000000c02027810 */ /* 0x000fe40007ffe0ff */
[----:B------:R-:W-:Y:S01]  /*2a10*/  IADD3 R4, PT, PT, R4, 0xc, RZ ;  /* 0x0000000c04047810 */ /* 0x000fe20007ffe0ff */
[----:B------:R-:W0:Y:S01]  /*2a20*/  LDS.128 R16, [UR9+0x600] ;  /* 0x00060009ff107984 */ /* 0x000e220008000c00 */
[----:B------:R-:W-:Y:S02]  /*2a30*/  IADD3 R9, PT, PT, R9, 0xc, RZ ;  /* 0x0000000c09097810 */ /* 0x000fe40007ffe0ff */
[----:B------:R-:W-:Y:S01]  /*2a40*/  IADD3 R7, PT, PT, R7, 0xc, RZ ;  /* 0x0000000c07077810 */ /* 0x000fe20007ffe0ff */
[----:B------:R-:W1:Y:S01]  /*2a50*/  LDS.128 R12, [UR9+0x610] ;  /* 0x00061009ff0c7984 */ /* 0x000e620008000c00 */
[----:B------:R-:W-:-:S02]  /*2a60*/  IADD3 R5, PT, PT, R5, 0xc, RZ ;  /* 0x0000000c05057810 */ /* 0x000fc40007ffe0ff */
[----:B------:R-:W-:Y:S01]  /*2a70*/  IADD3 R8, PT, PT, R8, 0xc, RZ ;  /* 0x0000000c08087810 */ /* 0x000fe20007ffe0ff */
[C---:B0-----:R-:W-:Y:S01]  /*2a80*/  FFMA R25, R10.reuse, R16, R21 ;  /* 0x000000100a197223 */ /* 0x041fe20000000015 */
[C---:B------:R-:W-:Y:S01]  /*2a90*/  FFMA R24, R10.reuse, R17, R24 ;  /* 0x000000110a187223 */ /* 0x040fe20000000018 */
[----:B------:R-:W0:Y:S01]  /*2aa0*/  LDS.128 R20, [UR9+0x620] ;  /* 0x00062009ff147984 */ /* 0x000e220008000c00 */
[C---:B------:R-:W-:Y:S01]  /*2ab0*/  FFMA R47, R10.reuse, R18, R47 ;  /* 0x000000120a2f7223 */ /* 0x040fe2000000002f */
[C---:B------:R-:W-:Y:S01]  /*2ac0*/  FFMA R48, R10.reuse, R19, R48 ;  /* 0x000000130a307223 */ /* 0x040fe20000000030 */
[C---:B-1----:R-:W-:Y:S01]  /*2ad0*/  FFMA R51, R10.reuse, R12, R51 ;  /* 0x0000000c0a337223 */ /* 0x042fe20000000033 */
[----:B------:R-:W1:Y:S01]  /*2ae0*/  LDS.128 R16, [UR9+0x630] ;  /* 0x00063009ff107984 */ /* 0x000e620008000c00 */
[C---:B------:R-:W-:Y:S01]  /*2af0*/  FFMA R46, R10.reuse, R13, R46 ;  /* 0x0000000d0a2e7223 */ /* 0x040fe2000000002e */
[C---:B------:R-:W-:Y:S01]  /*2b00*/  FFMA R49, R10.reuse, R14, R49 ;  /* 0x0000000e0a317223 */ /* 0x040fe20000000031 */
[----:B------:R-:W-:-:S02]  /*2b10*/  FFMA R50, R10, R15, R50 ;  /* 0x0000000f0a327223 */ /* 0x000fc40000000032 */
[----:B------:R-:W-:Y:S01]  /*2b20*/  LDS.128 R12, [UR9+0x640] ;  /* 0x00064009ff0c7984 */ /* 0x000fe20008000c00 */
[----:B0-----:R-:W-:Y:S01]  /*2b30*/  FFMA R53, R20, R11, R25 ;  /* 0x0000000b14357223 */ /* 0x001fe20000000019 */
[C---:B------:R-:W-:Y:S01]  /*2b40*/  FFMA R10, R11.reuse, R21, R24 ;  /* 0x000000150b0a7223 */ /* 0x040fe20000000018 */
[C---:B------:R-:W-:Y:S01]  /*2b50*/  FFMA R47, R11.reuse, R22, R47 ;  /* 0x000000160b2f7223 */ /* 0x040fe2000000002f */
[----:B------:R-:W0:Y:S01]  /*2b60*/  LDS.64 R24, [R43+0x8] ;  /* 0x000008002b187984 */ /* 0x000e220000000a00 */
[C---:B------:R-:W-:Y:S01]  /*2b70*/  FFMA R48, R11.reuse, R23, R48 ;  /* 0x000000170b307223 */ /* 0x040fe20000000030 */
[----:B-1----:R-:W-:Y:S01]  /*2b80*/  FFMA R51, R16, R11, R51 ;  /* 0x0000000b10337223 */ /* 0x002fe20000000033 */
[C---:B------:R-:W-:Y:S01]  /*2b90*/  FFMA R46, R11.reuse, R17, R46 ;  /* 0x000000110b2e7223 */ /* 0x040fe2000000002e */
[----:B------:R-:W1:Y:S01]  /*2ba0*/  LDS.128 R20, [UR9+0x650] ;  /* 0x00065009ff147984 */ /* 0x000e620008000c00 */
[C---:B------:R-:W-:Y:S01]  /*2bb0*/  FFMA R49, R11.reuse, R18, R49 ;  /* 0x000000120b317223 */ /* 0x040fe20000000031 */
[----:B------:R-:W-:-:S02]  /*2bc0*/  FFMA R50, R11, R19, R50 ;  /* 0x000000130b327223 */ /* 0x000fc40000000032 */
[----:B------:R-:W2:Y:S01]  /*2bd0*/  LDS.128 R16, [UR9+0x660] ;  /* 0x00066009ff107984 */ /* 0x000ea20008000c00 */
[C---:B0-----:R-:W-:Y:S01]  /*2be0*/  FFMA R53, R24.reuse, R12, R53 ;  /* 0x0000000c18357223 */ /* 0x041fe20000000035 */
[C---:B------:R-:W-:Y:S01]  /*2bf0*/  FFMA R10, R24.reuse, R13, R10 ;  /* 0x0000000d180a7223 */ /* 0x040fe2000000000a */
[C---:B------:R-:W-:Y:S01]  /*2c00*/  FFMA R47, R24.reuse, R14, R47 ;  /* 0x0000000e182f7223 */ /* 0x040fe2000000002f */
[C---:B------:R-:W-:Y:S01]  /*2c10*/  FFMA R48, R24.reuse, R15, R48 ;  /* 0x0000000f18307223 */ /* 0x040fe20000000030 */
[C---:B-1----:R-:W-:Y:S01]  /*2c20*/  FFMA R51, R24.reuse, R20, R51 ;  /* 0x0000001418337223 */ /* 0x042fe20000000033 */
[----:B------:R-:W0:Y:S01]  /*2c30*/  LDS.128 R12, [UR9+0x670] ;  /* 0x00067009ff0c7984 */ /* 0x000e220008000c00 */
[C---:B------:R-:W-:Y:S01]  /*2c40*/  FFMA R46, R24.reuse, R21, R46 ;  /* 0x00000015182e7223 */ /* 0x040fe2000000002e */
[C---:B------:R-:W-:Y:S01]  /*2c50*/  FFMA R49, R24.reuse, R22, R49 ;  /* 0x0000001618317223 */ /* 0x040fe20000000031 */
[----:B------:R-:W-:Y:S01]  /*2c60*/  FFMA R50, R24, R23, R50 ;  /* 0x0000001718327223 */ /* 0x000fe20000000032 */
[C---:B--2---:R-:W-:Y:S01]  /*2c70*/  FFMA R24, R25.reuse, R17, R10 ;  /* 0x0000001119187223 */ /* 0x044fe2000000000a */
[----:B------:R-:W-:Y:S01]  /*2c80*/  LDS.128 R20, [UR9+0x680] ;  /* 0x00068009ff147984 */ /* 0x000fe20008000c00 */
[----:B------:R-:W-:Y:S01]  /*2c90*/  FFMA R53, R16, R25, R53 ;  /* 0x0000001910357223 */ /* 0x000fe20000000035 */
[C---:B------:R-:W-:Y:S01]  /*2ca0*/  FFMA R47, R25.reuse, R18, R47 ;  /* 0x00000012192f7223 */ /* 0x040fe2000000002f */
[C---:B------:R-:W-:Y:S01]  /*2cb0*/  FFMA R48, R25.reuse, R19, R48 ;  /* 0x0000001319307223 */ /* 0x040fe20000000030 */
[----:B------:R-:W1:Y:S04]  /*2cc0*/  LDS.64 R10, [R43+0x10] ;  /* 0x000010002b0a7984 */ /* 0x000e680000000a00 */
[----:B------:R-:W2:Y:S01]  /*2cd0*/  LDS.128 R16, [UR9+0x690] ;  /* 0x00069009ff107984 */ /* 0x000ea20008000c00 */
[----:B0-----:R-:W-:Y:S01]  /*2ce0*/  FFMA R51, R12, R25, R51 ;  /* 0x000000190c337223 */ /* 0x001fe20000000033 */
[C---:B------:R-:W-:Y:S01]  /*2cf0*/  FFMA R46, R25.reuse, R13, R46 ;  /* 0x0000000d192e7223 */ /* 0x040fe2000000002e */
[C---:B------:R-:W-:Y:S01]  /*2d00*/  FFMA R49, R25.reuse, R14, R49 ;  /* 0x0000000e19317223 */ /* 0x040fe20000000031 */
[----:B------:R-:W-:-:S02]  /*2d10*/  FFMA R50, R25, R15, R50 ;  /* 0x0000000f19327223 */ /* 0x000fc40000000032 */
[----:B------:R-:W0:Y:S01]  /*2d20*/  LDS.128 R12, [UR9+0x6a0] ;  /* 0x0006a009ff0c7984 */ /* 0x000e220008000c00 */
[C---:B-1----:R-:W-:Y:S01]  /*2d30*/  FFMA R53, R10.reuse, R20, R53 ;  /* 0x000000140a357223 */ /* 0x042fe20000000035 */
[C---:B------:R-:W-:Y:S01]  /*2d40*/  FFMA R24, R10.reuse, R21, R24 ;  /* 0x000000150a187223 */ /* 0x040fe20000000018 */
[C---:B------:R-:W-:Y:S01]  /*2d50*/  FFMA R47, R10.reuse, R22, R47 ;  /* 0x000000160a2f7223 */ /* 0x040fe2000000002f */
[C---:B------:R-:W-:Y:S01]  /*2d60*/  FFMA R48, R10.reuse, R23, R48 ;  /* 0x000000170a307223 */ /* 0x040fe20000000030 */
[C---:B--2---:R-:W-:Y:S01]  /*2d70*/  FFMA R51, R10.reuse, R16, R51 ;  /* 0x000000100a337223 */ /* 0x044fe20000000033 */
[----:B------:R-:W1:Y:S01]  /*2d80*/  LDS.128 R20, [UR9+0x6b0] ;  /* 0x0006b009ff147984 */ /* 0x000e620008000c00 */
[C---:B------:R-:W-:Y:S01]  /*2d90*/  FFMA R46, R10.reuse, R17, R46 ;  /* 0x000000110a2e7223 */ /* 0x040fe2000000002e */
[C---:B------:R-:W-:Y:S01]  /*2da0*/  FFMA R49, R10.reuse, R18, R49 ;  /* 0x000000120a317223 */ /* 0x040fe20000000031 */
[----:B------:R-:W-:Y:S02]  /*2db0*/  FFMA R50, R10, R19, R50 ;  /* 0x000000130a327223 */ /* 0x000fe40000000032 */
[----:B------:R-:W-:Y:S01]  /*2dc0*/  LDS.128 R16, [UR9+0x6c0] ;  /* 0x0006c009ff107984 */ /* 0x000fe20008000c00 */
[----:B0-----:R-:W-:Y:S01]  /*2dd0*/  FFMA R10, R11, R13, R24 ;  /* 0x0000000d0b0a7223 */ /* 0x001fe20000000018 */
[----:B------:R-:W-:-:S02]  /*2de0*/  FFMA R53, R12, R11, R53 ;  /* 0x0000000b0c357223 */ /* 0x000fc40000000035 */
[----:B------:R-:W0:Y:S01]  /*2df0*/  LDS.64 R24, [R43+0x18] ;  /* 0x000018002b187984 */ /* 0x000e220000000a00 */
[C---:B------:R-:W-:Y:S01]  /*2e00*/  FFMA R47, R11.reuse, R14, R47 ;  /* 0x0000000e0b2f7223 */ /* 0x040fe2000000002f */
[C---:B------:R-:W-:Y:S02]  /*2e10*/  FFMA R48, R11.reuse, R15, R48 ;  /* 0x0000000f0b307223 */ /* 0x040fe40000000030 */
[----:B------:R-:W2:Y:S01]  /*2e20*/  LDS.128 R12, [UR9+0x6d0] ;  /* 0x0006d009ff0c7984 */ /* 0x000ea20008000c00 */
[----:B-1----:R-:W-:Y:S01]  /*2e30*/  FFMA R51, R20, R11, R51 ;  /* 0x0000000b14337223 */ /* 0x002fe20000000033 */
[C---:B------:R-:W-:Y:S01]  /*2e40*/  FFMA R46, R11.reuse, R21, R46 ;  /* 0x000000150b2e7223 */ /* 0x040fe2000000002e */
[C---:B------:R-:W-:Y:S01]  /*2e50*/  FFMA R49, R11.reuse, R22, R49 ;  /* 0x000000160b317223 */ /* 0x040fe20000000031 */
[----:B------:R-:W-:Y:S02]  /*2e60*/  FFMA R50, R11, R23, R50 ;  /* 0x000000170b327223 */ /* 0x000fe40000000032 */
[----:B------:R-:W1:Y:S01]  /*2e70*/  LDS.128 R20, [UR9+0x6e0] ;  /* 0x0006e009ff147984 */ /* 0x000e620008000c00 */
[C---:B0-----:R-:W-:Y:S01]  /*2e80*/  FFMA R53, R24.reuse, R16, R53 ;  /* 0x0000001018357223 */ /* 0x041fe20000000035 */
[C---:B------:R-:W-:Y:S01]  /*2e90*/  FFMA R10, R24.reuse, R17, R10 ;  /* 0x00000011180a7223 */ /* 0x040fe2000000000a */
[C---:B------:R-:W-:Y:S01]  /*2ea0*/  FFMA R47, R24.reuse, R18, R47 ;  /* 0x00000012182f7223 */ /* 0x040fe2000000002f */
[C---:B------:R-:W-:Y:S01]  /*2eb0*/  FFMA R48, R24.reuse, R19, R48 ;  /* 0x0000001318307223 */ /* 0x040fe20000000030 */
[C---:B--2---:R-:W-:Y:S01]  /*2ec0*/  FFMA R51, R24.reuse, R12, R51 ;  /* 0x0000000c18337223 */ /* 0x044fe20000000033 */
[----:B------:R-:W0:Y:S01]  /*2ed0*/  LDS.128 R16, [UR9+0x6f0] ;  /* 0x0006f009ff107984 */ /* 0x000e220008000c00 */
[C---:B------:R-:W-:Y:S01]  /*2ee0*/  FFMA R46, R24.reuse, R13, R46 ;  /* 0x0000000d182e7223 */ /* 0x040fe2000000002e */
[C---:B------:R-:W-:Y:S01]  /*2ef0*/  FFMA R49, R24.reuse, R14, R49 ;  /* 0x0000000e18317223 */ /* 0x040fe20000000031 */
[----:B------:R-:W-:-:S02]  /*2f00*/  FFMA R50, R24, R15, R50 ;  /* 0x0000000f18327223 */ /* 0x000fc40000000032 */
[----:B------:R-:W-:Y:S01]  /*2f10*/  LDS.128 R12, [UR9+0x700] ;  /* 0x00070009ff0c7984 */ /* 0x000fe20008000c00 */
[C---:B-1----:R-:W-:Y:S01]  /*2f20*/  FFMA R24, R25.reuse, R21, R10 ;  /* 0x0000001519187223 */ /* 0x042fe2000000000a */
[----:B------:R-:W-:Y:S02]  /*2f30*/  FFMA R53, R20, R25, R53 ;  /* 0x0000001914357223 */ /* 0x000fe40000000035 */
[----:B------:R-:W1:Y:S01]  /*2f40*/  LDS.64 R10, [R43+0x20] ;  /* 0x000020002b0a7984 */ /* 0x000e620000000a00 */
[C---:B------:R-:W-:Y:S01]  /*2f50*/  FFMA R47, R25.reuse, R22, R47 ;  /* 0x00000016192f7223 */ /* 0x040fe2000000002f */
[C---:B------:R-:W-:Y:S02]  /*2f60*/  FFMA R48, R25.reuse, R23, R48 ;  /* 0x0000001719307223 */ /* 0x040fe40000000030 */
        /* <DEDUP_REMOVED lines=11> */
[C---:B------:R-:W-:Y:S01]  /*3020*/  FFMA R46, R10.reuse, R21, R46 ;  /* 0x000000150a2e7223 */ /* 0x040fe2000000002e */
[C---:B------:R-:W-:Y:S01]  /*3030*/  FFMA R49, R10.reuse, R22, R49 ;  /* 0x000000160a317223 */ /* 0x040fe20000000031 */
[----:B------:R-:W-:Y:S01]  /*3040*/  FFMA R50, R10, R23, R50 ;  /* 0x000000170a327223 */ /* 0x000fe20000000032 */
[----:B------:R-:W1:Y:S04]  /*3050*/  LDS.128 R12, [UR9+0x730] ;  /* 0x00073009ff0c7984 */ /* 0x000e680008000c00 */
[----:B------:R-:W-:Y:S01]  /*3060*/  LDS.128 R20, [UR9+0x750] ;  /* 0x00075009ff147984 */ /* 0x000fe20008000c00 */
[----:B0-----:R-:W-:Y:S01]  /*3070*/  FFMA R53, R16, R11, R53 ;  /* 0x0000000b10357223 */ /* 0x001fe20000000035 */
[C---:B------:R-:W-:Y:S01]  /*3080*/  FFMA R10, R11.reuse, R17, R24 ;  /* 0x000000110b0a7223 */ /* 0x040fe20000000018 */
[C---:B------:R-:W-:Y:S01]  /*3090*/  FFMA R47, R11.reuse, R18, R47 ;  /* 0x000000120b2f7223 */ /* 0x040fe2000000002f */
[C---:B------:R-:W-:Y:S01]  /*30a0*/  FFMA R48, R11.reuse, R19, R48 ;  /* 0x000000130b307223 */ /* 0x040fe20000000030 */
[----:B------:R-:W0:Y:S04]  /*30b0*/  LDS.64 R24, [R43+0x28] ;  /* 0x000028002b187984 */ /* 0x000e280000000a00 */
[----:B------:R-:W2:Y:S01]  /*30c0*/  LDS.128 R16, [UR9+0x740] ;  /* 0x00074009ff107984 */ /* 0x000ea20008000c00 */
[----:B-1----:R-:W-:Y:S01]  /*30d0*/  FFMA R51, R12, R11, R51 ;  /* 0x0000000b0c337223 */ /* 0x002fe20000000033 */
[C---:B------:R-:W-:Y:S01]  /*30e0*/  FFMA R46, R11.reuse, R13, R46 ;  /* 0x0000000d0b2e7223 */ /* 0x040fe2000000002e */
[C---:B------:R-:W-:Y:S01]  /*30f0*/  FFMA R49, R11.reuse, R14, R49 ;  /* 0x0000000e0b317223 */ /* 0x040fe20000000031 */
[----:B------:R-:W-:-:S02]  /*3100*/  FFMA R50, R11, R15, R50 ;  /* 0x0000000f0b327223 */ /* 0x000fc40000000032 */
[----:B------:R-:W1:Y:S01]  /*3110*/  LDS.128 R12, [UR9+0x760] ;  /* 0x00076009ff0c7984 */ /* 0x000e620008000c00 */
[C---:B0-----:R-:W-:Y:S01]  /*3120*/  FFMA R51, R24.reuse, R20, R51 ;  /* 0x0000001418337223 */ /* 0x041fe20000000033 */
[C---:B------:R-:W-:Y:S01]  /*3130*/  FFMA R46, R24.reuse, R21, R46 ;  /* 0x00000015182e7223 */ /* 0x040fe2000000002e */
[C---:B------:R-:W-:Y:S01]  /*3140*/  FFMA R49, R24.reuse, R22, R49 ;  /* 0x0000001618317223 */ /* 0x040fe20000000031 */
[C---:B------:R-:W-:Y:S01]  /*3150*/  FFMA R50, R24.reuse, R23, R50 ;  /* 0x0000001718327223 */ /* 0x040fe20000000032 */
[C---:B--2---:R-:W-:Y:S01]  /*3160*/  FFMA R53, R24.reuse, R16, R53 ;  /* 0x0000001018357223 */ /* 0x044fe20000000035 */
[C---:B------:R-:W-:Y:S01]  /*3170*/  FFMA R10, R24.reuse, R17, R10 ;  /* 0x00000011180a7223 */ /* 0x040fe2000000000a */
[C---:B------:R-:W-:Y:S01]  /*3180*/  FFMA R47, R24.reuse, R18, R47 ;  /* 0x00000012182f7223 */ /* 0x040fe2000000002f */
[----:B------:R-:W-:Y:S02]  /*3190*/  FFMA R48, R24, R19, R48 ;  /* 0x0000001318307223 */ /* 0x000fe40000000030 */
[----:B------:R-:W0:Y:S01]  /*31a0*/  LDS.128 R16, [UR9+0x770] ;  /* 0x00077009ff107984 */ /* 0x000e220008000c00 */
[----:B-1----:R-:W-:Y:S01]  /*31b0*/  FFMA R21, R12, R25, R53 ;  /* 0x000000190c157223 */ /* 0x002fe20000000035 */
[C---:B------:R-:W-:Y:S01]  /*31c0*/  FFMA R24, R25.reuse, R13, R10 ;  /* 0x0000000d19187223 */ /* 0x040fe2000000000a */
[C---:B------:R-:W-:Y:S01]  /*31d0*/  FFMA R47, R25.reuse, R14, R47 ;  /* 0x0000000e192f7223 */ /* 0x040fe2000000002f */
[C---:B------:R-:W-:Y:S01]  /*31e0*/  FFMA R48, R25.reuse, R15, R48 ;  /* 0x0000000f19307223 */ /* 0x040fe20000000030 */
[----:B0-----:R-:W-:Y:S01]  /*31f0*/  FFMA R51, R16, R25, R51 ;  /* 0x0000001910337223 */ /* 0x001fe20000000033 */
[C---:B------:R-:W-:Y:S01]  /*3200*/  FFMA R46, R25.reuse, R17, R46 ;  /* 0x00000011192e7223 */ /* 0x040fe2000000002e */
[C---:B------:R-:W-:Y:S01]  /*3210*/  FFMA R49, R25.reuse, R18, R49 ;  /* 0x0000001219317223 */ /* 0x040fe20000000031 */
[----:B------:R-:W-:Y:S01]  /*3220*/  FFMA R50, R25, R19, R50 ;  /* 0x0000001319327223 */ /* 0x000fe20000000032 */
[----:B------:R-:W-:Y:S06]  /*3230*/  BRA.U UP0, `(.L_x_7) ;  /* 0xfffffff1001c7547 */ /* 0x000fec000b83ffff */
[----:B------:R-:W0:Y:S01]  /*3240*/  LDCU.64 UR6, c[0x0][0x3a0] ;  /* 0x00007400ff0677ac */ /* 0x000e220008000a00 */
[----:B------:R-:W1:Y:S01]  /*3250*/  LDC.64 R2, c[0x0][0x398] ;  /* 0x0000e600ff027b82 */ /* 0x000e620000000a00 */
[----:B------:R-:W-:Y:S01]  /*3260*/  SHF.R.U32.HI R4, RZ, 0x2, R0 ;  /* 0x00000002ff047819 */ /* 0x000fe20000011600 */
[----:B------:R-:W-:Y:S01]  /*3270*/  HFMA2 R23, -RZ, RZ, 0, 9.5367431640625e-06 ;  /* 0x000000a0ff177431 */ /* 0x000fe200000001ff */
[----:B------:R-:W-:Y:S02]  /*3280*/  LOP3.LUT R0, R0, 0x3, RZ, 0xc0, !PT ;  /* 0x0000000300007812 */ /* 0x000fe400078ec0ff */
[----:B------:R-:W-:-:S05]  /*3290*/  LEA R5, R4, UR5, 0x1 ;  /* 0x0000000504057c11 */ /* 0x000fca000f8e08ff */
[----:B------:R-:W-:-:S04]  /*32a0*/  IMAD R0, R5, 0x4, R0 ;  /* 0x0000000405007824 */ /* 0x000fc800078e0200 */
[----:B------:R-:W-:Y:S01]  /*32b0*/  IMAD R23, R0, R23, UR8 ;  /* 0x0000000800177e24 */ /* 0x000fe2000f8e0217 */
[----:B0-----:R-:W-:-:S06]  /*32c0*/  UIMAD.WIDE.U32 UR6, UR8, 0x4, UR6 ;  /* 0x00000004080678a5 */ /* 0x001fcc000f8e0006 */
[----:B------:R-:W-:Y:S01]  /*32d0*/  MOV R7, UR7 ;  /* 0x0000000700077c02 */ /* 0x000fe20008000f00 */
[----:B------:R-:W-:Y:S01]  /*32e0*/  IMAD.U32 R8, RZ, RZ, UR6 ;  /* 0x00000006ff087e24 */ /* 0x000fe2000f8e00ff */
        /* <DEDUP_REMOVED lines=9> */
[----:B-1----:R-:W-:Y:S01]  /*3380*/  IMAD.WIDE.U32 R2, R23, 0x4, R2 ;  /* 0x0000000417027825 */ /* 0x002fe200078e0002 */
[----:B------:R-:W-:Y:S01]  /*3390*/  MOV R6, UR6 ;  /* 0x0000000600067c02 */ /* 0x000fe20008000f00 */
[----:B------:R-:W2:Y:S01]  /*33a0*/  LDG.E.CONSTANT R15, desc[UR10][R14.64+0x14] ;  /* 0x0000140a0e0f7981 */ /* 0x000ea2000c1e9900 */
[----:B------:R-:W-:-:S02]  /*33b0*/  MOV R9, UR7 ;  /* 0x0000000700097c02 */ /* 0x000fc40008000f00 */
[----:B------:R-:W-:Y:S01]  /*33c0*/  MOV R10, UR6 ;  /* 0x00000006000a7c02 */ /* 0x000fe20008000f00 */
[----:B------:R0:W3:Y:S01]  /*33d0*/  LDG.E.CONSTANT R20, desc[UR10][R4.64] ;  /* 0x0000000a04147981 */ /* 0x0000e2000c1e9900 */
[----:B------:R-:W-:Y:S02]  /*33e0*/  MOV R13, UR7 ;  /* 0x00000007000d7c02 */ /* 0x000fe40008000f00 */
[----:B------:R-:W-:Y:S01]  /*33f0*/  MOV R18, UR6 ;  /* 0x0000000600127c02 */ /* 0x000fe20008000f00 */
[----:B------:R-:W4:Y:S04]  /*3400*/  LDG.E.CONSTANT R7, desc[UR10][R6.64+0x4] ;  /* 0x0000040a06077981 */ /* 0x000f28000c1e9900 */
[----:B------:R-:W5:Y:S01]  /*3410*/  LDG.E.CONSTANT R8, desc[UR10][R8.64+0x8] ;  /* 0x0000080a08087981 */ /* 0x000f62000c1e9900 */
[----:B0-----:R-:W0:Y:S03]  /*3420*/  LDC.64 R4, c[0x0][0x390] ;  /* 0x0000e400ff047b82 */ /* 0x001e260000000a00 */
[----:B------:R-:W5:Y:S04]  /*3430*/  LDG.E.CONSTANT R11, desc[UR10][R10.64+0xc] ;  /* 0x00000c0a0a0b7981 */ /* 0x000f68000c1e9900 */
        /* <DEDUP_REMOVED lines=10> */
[----:B------:R-:W5:Y:S01]  /*34e0*/  LDG.E.CONSTANT R27, desc[UR10][R2.64+0x1c] ;  /* 0x00001c0a021b7981 */ /* 0x000f62000c1e9900 */
[----:B0-----:R-:W-:-:S04]  /*34f0*/  IMAD.WIDE.U32 R4, R23, 0x4, R4 ;  /* 0x0000000417047825 */ /* 0x001fc800078e0004 */
[----:B--2---:R-:W-:Y:S01]  /*3500*/  FADD R15, R46, R15 ;  /* 0x0000000f2e0f7221 */ /* 0x004fe20000000000 */
[----:B---3--:R-:W-:Y:S01]  /*3510*/  FADD R21, R21, R20 ;  /* 0x0000001415157221 */ /* 0x008fe20000000000 */
[----:B----4-:R-:W-:Y:S01]  /*3520*/  FADD R7, R24, R7 ;  /* 0x0000000718077221 */ /* 0x010fe20000000000 */
[----:B-----5:R-:W-:Y:S01]  /*3530*/  FADD R8, R47, R8 ;  /* 0x000000082f087221 */ /* 0x020fe20000000000 */
[----:B------:R-:W-:Y:S01]  /*3540*/  FADD R11, R48, R11 ;  /* 0x0000000b300b7221 */ /* 0x000fe20000000000 */
        /* <DEDUP_REMOVED lines=11> */
[----:B------:R-:W-:Y:S04]  /*3600*/  STG.E desc[UR10][R4.64], R21 ;  /* 0x0000001504007986 */ /* 0x000fe8000c10190a */
[----:B------:R-:W-:Y:S04]  /*3610*/  STG.E desc[UR10][R4.64+0x4], R7 ;  /* 0x0000040704007986 */ /* 0x000fe8000c10190a */
[----:B------:R-:W-:Y:S04]  /*3620*/  STG.E desc[UR10][R4.64+0x8], R25 ;  /* 0x0000081904007986 */ /* 0x000fe8000c10190a */
[----:B------:R-:W-:Y:S04]  /*3630*/  STG.E desc[UR10][R4.64+0xc], R11 ;  /* 0x00000c0b04007986 */ /* 0x000fe8000c10190a */
[----:B------:R-:W-:Y:S04]  /*3640*/  STG.E desc[UR10][R4.64+0x10], R9 ;  /* 0x0000100904007986 */ /* 0x000fe8000c10190a */
[----:B------:R-:W-:Y:S04]  /*3650*/  STG.E desc[UR10][R4.64+0x14], R15 ;  /* 0x0000140f04007986 */ /* 0x000fe8000c10190a */
[----:B------:R-:W-:Y:S04]  /*3660*/  STG.E desc[UR10][R4.64+0x18], R49 ;  /* 0x0000183104007986 */ /* 0x000fe8000c10190a */
[----:B------:R-:W-:Y:S01]  /*3670*/  STG.E desc[UR10][R4.64+0x1c], R27 ;  /* 0x00001c1b04007986 */ /* 0x000fe2000c10190a */
[----:B------:R-:W-:Y:S05]  /*3680*/  EXIT ;  /* 0x000000000000794d */ /* 0x000fea0003800000 */
.L_x_8:
[----:B------:R-:W-:-:S00]  /*3690*/  BRA `(.L_x_8) ;  /* 0xfffffffc00fc7947 */ /* 0x000fc0000383ffff */
[----:B------:R-:W-:-:S00]  /*36a0*/  NOP ;  /* 0x0000000000007918 */ /* 0x000fc00000000000 */
        /* <DEDUP_REMOVED lines=13> */
.L_x_9:


//--------------------- .nv.shared.my_kernel_kernel0 --------------------------
	.section	.nv.shared.my_kernel_kernel0,"aw",@nobits
	.sectionflags	@""
	.align	4
.nv.shared.my_kernel_kernel0:
	.zero		2944


//--------------------- .nv.shared.reserved.0     --------------------------
	.section	.nv.shared.reserved.0,"aw",@nobits
	.weak		__nv_reservedSMEM_offset_0_alias
	.size		__nv_reservedSMEM_offset_0_alias, 0, 64
	.other		__nv_reservedSMEM_offset_0_alias,@"STO_CUDA_RESERVED_SHARED STV_DEFAULT"
__nv_reservedSMEM_offset_0_alias:
	.zero		0
	.zero		64


//--------------------- .nv.constant0.my_kernel_kernel0 --------------------------
	.section	.nv.constant0.my_kernel_kernel0,"a",@progbits
	.sectionflags	@""
	.align	4
.nv.constant0.my_kernel_kernel0:
	.zero		936


//--------------------- SYMBOLS --------------------------

	.type		.nv.reservedSmem.offset0,@object
	.size		.nv.reservedSmem.offset0,0x4
	.type		.nv.reservedSmem.cap,@object
	.size		.nv.reservedSmem.cap,0x4
